//
// Generated by NVIDIA NVVM Compiler
//
// Compiler Build ID: CL-36424714
// Cuda compilation tools, release 13.0, V13.0.88
// Based on NVVM 20.0.0
//

.version 9.0
.target sm_100
.address_size 64

	// .globl	gather_kernel
// _ZZ23matmul_transb_kernel_v2E2sA has been demoted
// _ZZ23matmul_transb_kernel_v2E2sB has been demoted
.global .align 4 .b8 __cudart_i2opi_f[24] = {65, 144, 67, 60, 153, 149, 98, 219, 192, 221, 52, 245, 209, 87, 39, 252, 41, 21, 68, 78, 110, 131, 249, 162};

.visible .entry gather_kernel(
	.param .u64 .ptr .align 1 gather_kernel_param_0,
	.param .u64 .ptr .align 1 gather_kernel_param_1,
	.param .u64 .ptr .align 1 gather_kernel_param_2,
	.param .u32 gather_kernel_param_3,
	.param .u32 gather_kernel_param_4
)
{
	.reg .pred 	%p<11>;
	.reg .b32 	%r<101>;
	.reg .b32 	%f<30>;
	.reg .b64 	%rd<125>;

	ld.param.u64 	%rd5, [gather_kernel_param_0];
	ld.param.u64 	%rd4, [gather_kernel_param_1];
	ld.param.u64 	%rd6, [gather_kernel_param_2];
	ld.param.u32 	%r31, [gather_kernel_param_3];
	ld.param.u32 	%r32, [gather_kernel_param_4];
	cvta.to.global.u64 	%rd1, %rd6;
	cvta.to.global.u64 	%rd2, %rd5;
	mov.u32 	%r33, %ctaid.x;
	mov.u32 	%r34, %ntid.x;
	mov.u32 	%r35, %tid.x;
	mad.lo.s32 	%r1, %r33, %r34, %r35;
	setp.ge.u32 	%p1, %r1, %r32;
	@%p1 bra 	$L__BB0_14;
	cvta.to.global.u64 	%rd3, %rd4;
	setp.eq.s32 	%p2, %r31, 0;
	@%p2 bra 	$L__BB0_14;
	mul.wide.u32 	%rd7, %r1, 4;
	add.s64 	%rd8, %rd3, %rd7;
	ld.global.u32 	%r37, [%rd8];
	mul.lo.s32 	%r2, %r37, %r31;
	mul.lo.s32 	%r3, %r31, %r1;
	and.b32  	%r4, %r31, 15;
	setp.lt.u32 	%p3, %r31, 16;
	mov.b32 	%r96, 0;
	@%p3 bra 	$L__BB0_5;
	and.b32  	%r96, %r31, -16;
	neg.s32 	%r94, %r96;
	add.s32 	%r93, %r3, 7;
	add.s32 	%r92, %r2, 7;
$L__BB0_4:
	.pragma "nounroll";
	add.s32 	%r38, %r92, -7;
	mul.wide.u32 	%rd9, %r38, 4;
	add.s64 	%rd10, %rd2, %rd9;
	ld.global.f32 	%f1, [%rd10];
	add.s32 	%r39, %r93, -7;
	mul.wide.u32 	%rd11, %r39, 4;
	add.s64 	%rd12, %rd1, %rd11;
	st.global.f32 	[%rd12], %f1;
	add.s32 	%r40, %r92, -6;
	mul.wide.u32 	%rd13, %r40, 4;
	add.s64 	%rd14, %rd2, %rd13;
	ld.global.f32 	%f2, [%rd14];
	add.s32 	%r41, %r93, -6;
	mul.wide.u32 	%rd15, %r41, 4;
	add.s64 	%rd16, %rd1, %rd15;
	st.global.f32 	[%rd16], %f2;
	add.s32 	%r42, %r92, -5;
	mul.wide.u32 	%rd17, %r42, 4;
	add.s64 	%rd18, %rd2, %rd17;
	ld.global.f32 	%f3, [%rd18];
	add.s32 	%r43, %r93, -5;
	mul.wide.u32 	%rd19, %r43, 4;
	add.s64 	%rd20, %rd1, %rd19;
	st.global.f32 	[%rd20], %f3;
	add.s32 	%r44, %r92, -4;
	mul.wide.u32 	%rd21, %r44, 4;
	add.s64 	%rd22, %rd2, %rd21;
	ld.global.f32 	%f4, [%rd22];
	add.s32 	%r45, %r93, -4;
	mul.wide.u32 	%rd23, %r45, 4;
	add.s64 	%rd24, %rd1, %rd23;
	st.global.f32 	[%rd24], %f4;
	add.s32 	%r46, %r92, -3;
	mul.wide.u32 	%rd25, %r46, 4;
	add.s64 	%rd26, %rd2, %rd25;
	ld.global.f32 	%f5, [%rd26];
	add.s32 	%r47, %r93, -3;
	mul.wide.u32 	%rd27, %r47, 4;
	add.s64 	%rd28, %rd1, %rd27;
	st.global.f32 	[%rd28], %f5;
	add.s32 	%r48, %r92, -2;
	mul.wide.u32 	%rd29, %r48, 4;
	add.s64 	%rd30, %rd2, %rd29;
	ld.global.f32 	%f6, [%rd30];
	add.s32 	%r49, %r93, -2;
	mul.wide.u32 	%rd31, %r49, 4;
	add.s64 	%rd32, %rd1, %rd31;
	st.global.f32 	[%rd32], %f6;
	add.s32 	%r50, %r92, -1;
	mul.wide.u32 	%rd33, %r50, 4;
	add.s64 	%rd34, %rd2, %rd33;
	ld.global.f32 	%f7, [%rd34];
	add.s32 	%r51, %r93, -1;
	mul.wide.u32 	%rd35, %r51, 4;
	add.s64 	%rd36, %rd1, %rd35;
	st.global.f32 	[%rd36], %f7;
	add.s32 	%r52, %r92, 8;
	mul.wide.u32 	%rd37, %r92, 4;
	add.s64 	%rd38, %rd2, %rd37;
	ld.global.f32 	%f8, [%rd38];
	add.s32 	%r53, %r93, 8;
	mul.wide.u32 	%rd39, %r93, 4;
	add.s64 	%rd40, %rd1, %rd39;
	st.global.f32 	[%rd40], %f8;
	add.s32 	%r54, %r92, 1;
	mul.wide.u32 	%rd41, %r54, 4;
	add.s64 	%rd42, %rd2, %rd41;
	ld.global.f32 	%f9, [%rd42];
	add.s32 	%r55, %r93, 1;
	mul.wide.u32 	%rd43, %r55, 4;
	add.s64 	%rd44, %rd1, %rd43;
	st.global.f32 	[%rd44], %f9;
	add.s32 	%r56, %r92, 2;
	mul.wide.u32 	%rd45, %r56, 4;
	add.s64 	%rd46, %rd2, %rd45;
	ld.global.f32 	%f10, [%rd46];
	add.s32 	%r57, %r93, 2;
	mul.wide.u32 	%rd47, %r57, 4;
	add.s64 	%rd48, %rd1, %rd47;
	st.global.f32 	[%rd48], %f10;
	add.s32 	%r58, %r92, 3;
	mul.wide.u32 	%rd49, %r58, 4;
	add.s64 	%rd50, %rd2, %rd49;
	ld.global.f32 	%f11, [%rd50];
	add.s32 	%r59, %r93, 3;
	mul.wide.u32 	%rd51, %r59, 4;
	add.s64 	%rd52, %rd1, %rd51;
	st.global.f32 	[%rd52], %f11;
	add.s32 	%r60, %r92, 4;
	mul.wide.u32 	%rd53, %r60, 4;
	add.s64 	%rd54, %rd2, %rd53;
	ld.global.f32 	%f12, [%rd54];
	add.s32 	%r61, %r93, 4;
	mul.wide.u32 	%rd55, %r61, 4;
	add.s64 	%rd56, %rd1, %rd55;
	st.global.f32 	[%rd56], %f12;
	add.s32 	%r62, %r92, 5;
	mul.wide.u32 	%rd57, %r62, 4;
	add.s64 	%rd58, %rd2, %rd57;
	ld.global.f32 	%f13, [%rd58];
	add.s32 	%r63, %r93, 5;
	mul.wide.u32 	%rd59, %r63, 4;
	add.s64 	%rd60, %rd1, %rd59;
	st.global.f32 	[%rd60], %f13;
	add.s32 	%r64, %r92, 6;
	mul.wide.u32 	%rd61, %r64, 4;
	add.s64 	%rd62, %rd2, %rd61;
	ld.global.f32 	%f14, [%rd62];
	add.s32 	%r65, %r93, 6;
	mul.wide.u32 	%rd63, %r65, 4;
	add.s64 	%rd64, %rd1, %rd63;
	st.global.f32 	[%rd64], %f14;
	add.s32 	%r66, %r92, 7;
	mul.wide.u32 	%rd65, %r66, 4;
	add.s64 	%rd66, %rd2, %rd65;
	ld.global.f32 	%f15, [%rd66];
	add.s32 	%r67, %r93, 7;
	mul.wide.u32 	%rd67, %r67, 4;
	add.s64 	%rd68, %rd1, %rd67;
	st.global.f32 	[%rd68], %f15;
	mul.wide.u32 	%rd69, %r52, 4;
	add.s64 	%rd70, %rd2, %rd69;
	ld.global.f32 	%f16, [%rd70];
	mul.wide.u32 	%rd71, %r53, 4;
	add.s64 	%rd72, %rd1, %rd71;
	st.global.f32 	[%rd72], %f16;
	add.s32 	%r94, %r94, 16;
	add.s32 	%r93, %r93, 16;
	add.s32 	%r92, %r92, 16;
	setp.ne.s32 	%p4, %r94, 0;
	@%p4 bra 	$L__BB0_4;
$L__BB0_5:
	setp.eq.s32 	%p5, %r4, 0;
	@%p5 bra 	$L__BB0_14;
	and.b32  	%r16, %r31, 7;
	setp.lt.u32 	%p6, %r4, 8;
	@%p6 bra 	$L__BB0_8;
	add.s32 	%r68, %r96, %r2;
	mul.wide.u32 	%rd73, %r68, 4;
	add.s64 	%rd74, %rd2, %rd73;
	ld.global.f32 	%f17, [%rd74];
	add.s32 	%r69, %r96, %r3;
	mul.wide.u32 	%rd75, %r69, 4;
	add.s64 	%rd76, %rd1, %rd75;
	st.global.f32 	[%rd76], %f17;
	add.s32 	%r70, %r68, 1;
	mul.wide.u32 	%rd77, %r70, 4;
	add.s64 	%rd78, %rd2, %rd77;
	ld.global.f32 	%f18, [%rd78];
	add.s32 	%r71, %r69, 1;
	mul.wide.u32 	%rd79, %r71, 4;
	add.s64 	%rd80, %rd1, %rd79;
	st.global.f32 	[%rd80], %f18;
	add.s32 	%r72, %r68, 2;
	mul.wide.u32 	%rd81, %r72, 4;
	add.s64 	%rd82, %rd2, %rd81;
	ld.global.f32 	%f19, [%rd82];
	add.s32 	%r73, %r69, 2;
	mul.wide.u32 	%rd83, %r73, 4;
	add.s64 	%rd84, %rd1, %rd83;
	st.global.f32 	[%rd84], %f19;
	add.s32 	%r74, %r68, 3;
	mul.wide.u32 	%rd85, %r74, 4;
	add.s64 	%rd86, %rd2, %rd85;
	ld.global.f32 	%f20, [%rd86];
	add.s32 	%r75, %r69, 3;
	mul.wide.u32 	%rd87, %r75, 4;
	add.s64 	%rd88, %rd1, %rd87;
	st.global.f32 	[%rd88], %f20;
	add.s32 	%r76, %r68, 4;
	mul.wide.u32 	%rd89, %r76, 4;
	add.s64 	%rd90, %rd2, %rd89;
	ld.global.f32 	%f21, [%rd90];
	add.s32 	%r77, %r69, 4;
	mul.wide.u32 	%rd91, %r77, 4;
	add.s64 	%rd92, %rd1, %rd91;
	st.global.f32 	[%rd92], %f21;
	add.s32 	%r78, %r68, 5;
	mul.wide.u32 	%rd93, %r78, 4;
	add.s64 	%rd94, %rd2, %rd93;
	ld.global.f32 	%f22, [%rd94];
	add.s32 	%r79, %r69, 5;
	mul.wide.u32 	%rd95, %r79, 4;
	add.s64 	%rd96, %rd1, %rd95;
	st.global.f32 	[%rd96], %f22;
	add.s32 	%r80, %r68, 6;
	mul.wide.u32 	%rd97, %r80, 4;
	add.s64 	%rd98, %rd2, %rd97;
	ld.global.f32 	%f23, [%rd98];
	add.s32 	%r81, %r69, 6;
	mul.wide.u32 	%rd99, %r81, 4;
	add.s64 	%rd100, %rd1, %rd99;
	st.global.f32 	[%rd100], %f23;
	add.s32 	%r82, %r68, 7;
	mul.wide.u32 	%rd101, %r82, 4;
	add.s64 	%rd102, %rd2, %rd101;
	ld.global.f32 	%f24, [%rd102];
	add.s32 	%r83, %r69, 7;
	mul.wide.u32 	%rd103, %r83, 4;
	add.s64 	%rd104, %rd1, %rd103;
	st.global.f32 	[%rd104], %f24;
	add.s32 	%r96, %r96, 8;
$L__BB0_8:
	setp.eq.s32 	%p7, %r16, 0;
	@%p7 bra 	$L__BB0_14;
	and.b32  	%r19, %r31, 3;
	setp.lt.u32 	%p8, %r16, 4;
	@%p8 bra 	$L__BB0_11;
	add.s32 	%r84, %r96, %r2;
	mul.wide.u32 	%rd105, %r84, 4;
	add.s64 	%rd106, %rd2, %rd105;
	ld.global.f32 	%f25, [%rd106];
	add.s32 	%r85, %r96, %r3;
	mul.wide.u32 	%rd107, %r85, 4;
	add.s64 	%rd108, %rd1, %rd107;
	st.global.f32 	[%rd108], %f25;
	add.s32 	%r86, %r84, 1;
	mul.wide.u32 	%rd109, %r86, 4;
	add.s64 	%rd110, %rd2, %rd109;
	ld.global.f32 	%f26, [%rd110];
	add.s32 	%r87, %r85, 1;
	mul.wide.u32 	%rd111, %r87, 4;
	add.s64 	%rd112, %rd1, %rd111;
	st.global.f32 	[%rd112], %f26;
	add.s32 	%r88, %r84, 2;
	mul.wide.u32 	%rd113, %r88, 4;
	add.s64 	%rd114, %rd2, %rd113;
	ld.global.f32 	%f27, [%rd114];
	add.s32 	%r89, %r85, 2;
	mul.wide.u32 	%rd115, %r89, 4;
	add.s64 	%rd116, %rd1, %rd115;
	st.global.f32 	[%rd116], %f27;
	add.s32 	%r90, %r84, 3;
	mul.wide.u32 	%rd117, %r90, 4;
	add.s64 	%rd118, %rd2, %rd117;
	ld.global.f32 	%f28, [%rd118];
	add.s32 	%r91, %r85, 3;
	mul.wide.u32 	%rd119, %r91, 4;
	add.s64 	%rd120, %rd1, %rd119;
	st.global.f32 	[%rd120], %f28;
	add.s32 	%r96, %r96, 4;
$L__BB0_11:
	setp.eq.s32 	%p9, %r19, 0;
	@%p9 bra 	$L__BB0_14;
	add.s32 	%r100, %r96, %r3;
	add.s32 	%r99, %r96, %r2;
	neg.s32 	%r98, %r19;
$L__BB0_13:
	.pragma "nounroll";
	mul.wide.u32 	%rd121, %r99, 4;
	add.s64 	%rd122, %rd2, %rd121;
	ld.global.f32 	%f29, [%rd122];
	mul.wide.u32 	%rd123, %r100, 4;
	add.s64 	%rd124, %rd1, %rd123;
	st.global.f32 	[%rd124], %f29;
	add.s32 	%r100, %r100, 1;
	add.s32 	%r99, %r99, 1;
	add.s32 	%r98, %r98, 1;
	setp.ne.s32 	%p10, %r98, 0;
	@%p10 bra 	$L__BB0_13;
$L__BB0_14:
	ret;

}
	// .globl	rope_kernel
.visible .entry rope_kernel(
	.param .u64 .ptr .align 1 rope_kernel_param_0,
	.param .u32 rope_kernel_param_1,
	.param .f32 rope_kernel_param_2,
	.param .u32 rope_kernel_param_3,
	.param .u32 rope_kernel_param_4,
	.param .u32 rope_kernel_param_5
)
{
	.local .align 4 .b8 	__local_depot1[28];
	.reg .b64 	%SP;
	.reg .b64 	%SPL;
	.reg .pred 	%p<39>;
	.reg .b32 	%r<108>;
	.reg .b32 	%f<136>;
	.reg .b64 	%rd<45>;
	.reg .b64 	%fd<5>;

	mov.u64 	%SPL, __local_depot1;
	ld.param.u64 	%rd18, [rope_kernel_param_0];
	ld.param.u32 	%r33, [rope_kernel_param_1];
	ld.param.f32 	%f22, [rope_kernel_param_2];
	ld.param.u32 	%r36, [rope_kernel_param_3];
	ld.param.u32 	%r34, [rope_kernel_param_4];
	ld.param.u32 	%r35, [rope_kernel_param_5];
	add.u64 	%rd1, %SPL, 0;
	mov.u32 	%r37, %ctaid.x;
	mov.u32 	%r38, %ntid.x;
	mov.u32 	%r39, %tid.x;
	mad.lo.s32 	%r1, %r37, %r38, %r39;
	mul.lo.s32 	%r40, %r34, %r36;
	mul.lo.s32 	%r41, %r40, %r35;
	setp.ge.u32 	%p1, %r1, %r41;
	@%p1 bra 	$L__BB1_27;
	mul.lo.s32 	%r2, %r35, %r34;
	rem.u32 	%r42, %r1, %r2;
	rem.u32 	%r3, %r42, %r35;
	shr.u32 	%r4, %r35, 1;
	setp.ge.u32 	%p2, %r3, %r4;
	mov.f32 	%f133, 0f3F800000;
	@%p2 bra 	$L__BB1_27;
	cvta.to.global.u64 	%rd20, %rd18;
	div.u32 	%r43, %r1, %r2;
	add.s32 	%r5, %r43, %r33;
	mul.wide.u32 	%rd21, %r1, 4;
	add.s64 	%rd2, %rd20, %rd21;
	ld.global.f32 	%f1, [%rd2];
	add.s32 	%r44, %r4, %r1;
	mul.wide.u32 	%rd22, %r44, 4;
	add.s64 	%rd3, %rd20, %rd22;
	ld.global.f32 	%f2, [%rd3];
	shl.b32 	%r45, %r3, 1;
	cvt.rn.f32.u32 	%f24, %r45;
	cvt.rn.f32.u32 	%f25, %r35;
	div.rn.f32 	%f26, %f24, %f25;
	mul.f32 	%f27, %f26, 0f3F000000;
	cvt.rzi.f32.f32 	%f28, %f27;
	add.f32 	%f29, %f28, %f28;
	sub.f32 	%f30, %f26, %f29;
	abs.f32 	%f4, %f30;
	abs.f32 	%f5, %f22;
	setp.lt.f32 	%p3, %f5, 0f00800000;
	mul.f32 	%f31, %f5, 0f4B800000;
	selp.f32 	%f32, %f31, %f5, %p3;
	selp.f32 	%f33, 0fC1C00000, 0f00000000, %p3;
	mov.b32 	%r46, %f32;
	add.s32 	%r47, %r46, -1060439283;
	and.b32  	%r48, %r47, -8388608;
	sub.s32 	%r49, %r46, %r48;
	mov.b32 	%f34, %r49;
	cvt.rn.f32.s32 	%f35, %r48;
	fma.rn.f32 	%f36, %f35, 0f34000000, %f33;
	add.f32 	%f37, %f34, 0fBF800000;
	add.f32 	%f38, %f34, 0f3F800000;
	rcp.approx.ftz.f32 	%f39, %f38;
	add.f32 	%f40, %f37, %f37;
	mul.f32 	%f41, %f40, %f39;
	mul.f32 	%f42, %f41, %f41;
	sub.f32 	%f43, %f37, %f41;
	add.f32 	%f44, %f43, %f43;
	neg.f32 	%f45, %f41;
	fma.rn.f32 	%f46, %f45, %f37, %f44;
	mul.rn.f32 	%f47, %f39, %f46;
	fma.rn.f32 	%f48, %f42, 0f3A2C32E4, 0f3B52E7DB;
	fma.rn.f32 	%f49, %f48, %f42, 0f3C93BB73;
	fma.rn.f32 	%f50, %f49, %f42, 0f3DF6384F;
	mul.rn.f32 	%f51, %f50, %f42;
	fma.rn.f32 	%f52, %f41, 0f3FB8AA3B, %f36;
	sub.f32 	%f53, %f36, %f52;
	fma.rn.f32 	%f54, %f41, 0f3FB8AA3B, %f53;
	fma.rn.f32 	%f55, %f47, 0f3FB8AA3B, %f54;
	fma.rn.f32 	%f56, %f41, 0f32A55E34, %f55;
	mul.f32 	%f57, %f51, 0f40400000;
	fma.rn.f32 	%f58, %f57, %f47, %f56;
	fma.rn.f32 	%f59, %f51, %f41, %f58;
	add.rn.f32 	%f60, %f52, %f59;
	neg.f32 	%f61, %f52;
	add.rn.f32 	%f62, %f60, %f61;
	neg.f32 	%f63, %f62;
	add.rn.f32 	%f64, %f59, %f63;
	mul.rn.f32 	%f65, %f60, %f26;
	neg.f32 	%f66, %f65;
	fma.rn.f32 	%f67, %f60, %f26, %f66;
	fma.rn.f32 	%f68, %f64, %f26, %f67;
	cvt.rni.f32.f32 	%f69, %f65;
	sub.f32 	%f70, %f65, %f69;
	add.f32 	%f71, %f70, %f68;
	fma.rn.f32 	%f72, %f71, 0f391FCB8E, 0f3AAF85ED;
	fma.rn.f32 	%f73, %f72, %f71, 0f3C1D9856;
	fma.rn.f32 	%f74, %f73, %f71, 0f3D6357BB;
	fma.rn.f32 	%f75, %f74, %f71, 0f3E75FDEC;
	fma.rn.f32 	%f76, %f75, %f71, 0f3F317218;
	fma.rn.f32 	%f77, %f76, %f71, 0f3F800000;
	cvt.rzi.s32.f32 	%r50, %f69;
	setp.gt.f32 	%p4, %f69, 0f00000000;
	selp.b32 	%r51, 0, -2097152000, %p4;
	add.s32 	%r52, %r51, 2130706432;
	mov.b32 	%f78, %r52;
	mul.f32 	%f79, %f77, %f78;
	shl.b32 	%r53, %r50, 23;
	sub.s32 	%r54, %r53, %r51;
	mov.b32 	%f80, %r54;
	mul.f32 	%f81, %f79, %f80;
	abs.f32 	%f82, %f65;
	setp.gt.f32 	%p5, %f82, 0f43180000;
	setp.lt.f32 	%p6, %f65, 0f00000000;
	selp.f32 	%f83, 0f00000000, 0f7F800000, %p6;
	selp.f32 	%f6, %f83, %f81, %p5;
	setp.eq.f32 	%p7, %f22, 0f3F800000;
	setp.eq.f32 	%p8, %f26, 0f00000000;
	or.pred  	%p9, %p7, %p8;
	@%p9 bra 	$L__BB1_10;
	setp.num.f32 	%p10, %f5, %f5;
	abs.f32 	%f84, %f26;
	setp.num.f32 	%p11, %f84, %f84;
	and.pred  	%p12, %p10, %p11;
	@%p12 bra 	$L__BB1_5;
	add.rn.f32 	%f133, %f22, %f26;
	bra.uni 	$L__BB1_10;
$L__BB1_5:
	setp.neu.f32 	%p13, %f22, 0f00000000;
	setp.neu.f32 	%p14, %f5, 0f7F800000;
	and.pred  	%p15, %p13, %p14;
	@%p15 bra 	$L__BB1_7;
	setp.neu.f32 	%p22, %f4, 0f3F800000;
	add.f32 	%f89, %f22, %f22;
	mov.b32 	%r55, %f89;
	and.b32  	%r56, %r55, 2147483647;
	mov.b32 	%f90, %r56;
	selp.f32 	%f133, %f90, %f89, %p22;
	bra.uni 	$L__BB1_10;
$L__BB1_7:
	setp.eq.f32 	%p16, %f22, 0fBF800000;
	setp.eq.f32 	%p17, %f84, 0f7F800000;
	and.pred  	%p18, %p16, %p17;
	@%p18 bra 	$L__BB1_10;
	setp.geu.f32 	%p19, %f22, 0f00000000;
	mov.f32 	%f133, %f6;
	@%p19 bra 	$L__BB1_10;
	setp.neu.f32 	%p20, %f4, 0f3F800000;
	neg.f32 	%f86, %f6;
	selp.f32 	%f87, %f6, %f86, %p20;
	cvt.rmi.f32.f32 	%f88, %f26;
	setp.neu.f32 	%p21, %f26, %f88;
	selp.f32 	%f133, 0f7FFFFFFF, %f87, %p21;
$L__BB1_10:
	cvt.rn.f32.u32 	%f91, %r5;
	div.rn.f32 	%f12, %f91, %f133;
	mul.f32 	%f92, %f12, 0f3F22F983;
	cvt.rni.s32.f32 	%r107, %f92;
	cvt.rn.f32.s32 	%f93, %r107;
	fma.rn.f32 	%f94, %f93, 0fBFC90FDA, %f12;
	fma.rn.f32 	%f95, %f93, 0fB3A22168, %f94;
	fma.rn.f32 	%f135, %f93, 0fA7C234C5, %f95;
	abs.f32 	%f14, %f12;
	setp.ltu.f32 	%p23, %f14, 0f47CE4780;
	mov.u32 	%r103, %r107;
	mov.f32 	%f134, %f135;
	@%p23 bra 	$L__BB1_18;
	setp.neu.f32 	%p24, %f14, 0f7F800000;
	@%p24 bra 	$L__BB1_13;
	mov.f32 	%f98, 0f00000000;
	mul.rn.f32 	%f134, %f12, %f98;
	mov.b32 	%r103, 0;
	bra.uni 	$L__BB1_18;
$L__BB1_13:
	mov.b32 	%r7, %f12;
	shl.b32 	%r58, %r7, 8;
	or.b32  	%r8, %r58, -2147483648;
	mov.b64 	%rd41, 0;
	mov.b32 	%r100, 0;
	mov.u64 	%rd39, __cudart_i2opi_f;
	mov.u64 	%rd40, %rd1;
$L__BB1_14:
	.pragma "nounroll";
	ld.global.nc.u32 	%r59, [%rd39];
	mad.wide.u32 	%rd25, %r59, %r8, %rd41;
	shr.u64 	%rd41, %rd25, 32;
	st.local.u32 	[%rd40], %rd25;
	add.s32 	%r100, %r100, 1;
	add.s64 	%rd40, %rd40, 4;
	add.s64 	%rd39, %rd39, 4;
	setp.ne.s32 	%p25, %r100, 6;
	@%p25 bra 	$L__BB1_14;
	shr.u32 	%r60, %r7, 23;
	st.local.u32 	[%rd1+24], %rd41;
	and.b32  	%r11, %r60, 31;
	and.b32  	%r61, %r60, 224;
	add.s32 	%r62, %r61, -128;
	shr.u32 	%r63, %r62, 5;
	mul.wide.u32 	%rd26, %r63, 4;
	sub.s64 	%rd10, %rd1, %rd26;
	ld.local.u32 	%r101, [%rd10+24];
	ld.local.u32 	%r102, [%rd10+20];
	setp.eq.s32 	%p26, %r11, 0;
	@%p26 bra 	$L__BB1_17;
	shf.l.wrap.b32 	%r101, %r102, %r101, %r11;
	ld.local.u32 	%r64, [%rd10+16];
	shf.l.wrap.b32 	%r102, %r64, %r102, %r11;
$L__BB1_17:
	shr.u32 	%r65, %r101, 30;
	shf.l.wrap.b32 	%r66, %r102, %r101, 2;
	shl.b32 	%r67, %r102, 2;
	shr.u32 	%r68, %r66, 31;
	add.s32 	%r69, %r68, %r65;
	neg.s32 	%r70, %r69;
	setp.lt.s32 	%p27, %r7, 0;
	selp.b32 	%r103, %r70, %r69, %p27;
	xor.b32  	%r71, %r66, %r7;
	shr.s32 	%r72, %r66, 31;
	xor.b32  	%r73, %r72, %r66;
	xor.b32  	%r74, %r72, %r67;
	cvt.u64.u32 	%rd27, %r73;
	shl.b64 	%rd28, %rd27, 32;
	cvt.u64.u32 	%rd29, %r74;
	or.b64  	%rd30, %rd28, %rd29;
	cvt.rn.f64.s64 	%fd1, %rd30;
	mul.f64 	%fd2, %fd1, 0d3BF921FB54442D19;
	cvt.rn.f32.f64 	%f96, %fd2;
	neg.f32 	%f97, %f96;
	setp.lt.s32 	%p28, %r71, 0;
	selp.f32 	%f134, %f97, %f96, %p28;
$L__BB1_18:
	setp.ltu.f32 	%p29, %f14, 0f47CE4780;
	mul.rn.f32 	%f99, %f134, %f134;
	and.b32  	%r76, %r103, 1;
	setp.eq.b32 	%p30, %r76, 1;
	selp.f32 	%f100, 0f3F800000, %f134, %p30;
	fma.rn.f32 	%f101, %f99, %f100, 0f00000000;
	fma.rn.f32 	%f102, %f99, 0f37CBAC00, 0fBAB607ED;
	selp.f32 	%f103, %f102, 0fB94D4153, %p30;
	selp.f32 	%f104, 0f3D2AAABB, 0f3C0885E4, %p30;
	fma.rn.f32 	%f105, %f103, %f99, %f104;
	selp.f32 	%f106, 0fBEFFFFFF, 0fBE2AAAA8, %p30;
	fma.rn.f32 	%f107, %f105, %f99, %f106;
	fma.rn.f32 	%f108, %f107, %f101, %f100;
	and.b32  	%r77, %r103, 2;
	setp.eq.s32 	%p31, %r77, 0;
	mov.f32 	%f109, 0f00000000;
	sub.f32 	%f110, %f109, %f108;
	selp.f32 	%f18, %f108, %f110, %p31;
	@%p29 bra 	$L__BB1_26;
	setp.neu.f32 	%p32, %f14, 0f7F800000;
	@%p32 bra 	$L__BB1_21;
	mov.f32 	%f113, 0f00000000;
	mul.rn.f32 	%f135, %f12, %f113;
	mov.b32 	%r107, 0;
	bra.uni 	$L__BB1_26;
$L__BB1_21:
	mov.b32 	%r20, %f12;
	shl.b32 	%r79, %r20, 8;
	or.b32  	%r21, %r79, -2147483648;
	mov.b64 	%rd44, 0;
	mov.b32 	%r104, 0;
	mov.u64 	%rd42, __cudart_i2opi_f;
	mov.u64 	%rd43, %rd1;
$L__BB1_22:
	.pragma "nounroll";
	ld.global.nc.u32 	%r80, [%rd42];
	mad.wide.u32 	%rd33, %r80, %r21, %rd44;
	shr.u64 	%rd44, %rd33, 32;
	st.local.u32 	[%rd43], %rd33;
	add.s32 	%r104, %r104, 1;
	add.s64 	%rd43, %rd43, 4;
	add.s64 	%rd42, %rd42, 4;
	setp.ne.s32 	%p33, %r104, 6;
	@%p33 bra 	$L__BB1_22;
	shr.u32 	%r81, %r20, 23;
	st.local.u32 	[%rd1+24], %rd44;
	and.b32  	%r24, %r81, 31;
	and.b32  	%r82, %r81, 224;
	add.s32 	%r83, %r82, -128;
	shr.u32 	%r84, %r83, 5;
	mul.wide.u32 	%rd34, %r84, 4;
	sub.s64 	%rd17, %rd1, %rd34;
	ld.local.u32 	%r105, [%rd17+24];
	ld.local.u32 	%r106, [%rd17+20];
	setp.eq.s32 	%p34, %r24, 0;
	@%p34 bra 	$L__BB1_25;
	shf.l.wrap.b32 	%r105, %r106, %r105, %r24;
	ld.local.u32 	%r85, [%rd17+16];
	shf.l.wrap.b32 	%r106, %r85, %r106, %r24;
$L__BB1_25:
	shr.u32 	%r86, %r105, 30;
	shf.l.wrap.b32 	%r87, %r106, %r105, 2;
	shl.b32 	%r88, %r106, 2;
	shr.u32 	%r89, %r87, 31;
	add.s32 	%r90, %r89, %r86;
	neg.s32 	%r91, %r90;
	setp.lt.s32 	%p35, %r20, 0;
	selp.b32 	%r107, %r91, %r90, %p35;
	xor.b32  	%r92, %r87, %r20;
	shr.s32 	%r93, %r87, 31;
	xor.b32  	%r94, %r93, %r87;
	xor.b32  	%r95, %r93, %r88;
	cvt.u64.u32 	%rd35, %r94;
	shl.b64 	%rd36, %rd35, 32;
	cvt.u64.u32 	%rd37, %r95;
	or.b64  	%rd38, %rd36, %rd37;
	cvt.rn.f64.s64 	%fd3, %rd38;
	mul.f64 	%fd4, %fd3, 0d3BF921FB54442D19;
	cvt.rn.f32.f64 	%f111, %fd4;
	neg.f32 	%f112, %f111;
	setp.lt.s32 	%p36, %r92, 0;
	selp.f32 	%f135, %f112, %f111, %p36;
$L__BB1_26:
	add.s32 	%r97, %r107, 1;
	mul.rn.f32 	%f114, %f135, %f135;
	and.b32  	%r98, %r107, 1;
	setp.eq.b32 	%p37, %r98, 1;
	selp.f32 	%f115, %f135, 0f3F800000, %p37;
	fma.rn.f32 	%f116, %f114, %f115, 0f00000000;
	fma.rn.f32 	%f117, %f114, 0f37CBAC00, 0fBAB607ED;
	selp.f32 	%f118, 0fB94D4153, %f117, %p37;
	selp.f32 	%f119, 0f3C0885E4, 0f3D2AAABB, %p37;
	fma.rn.f32 	%f120, %f118, %f114, %f119;
	selp.f32 	%f121, 0fBE2AAAA8, 0fBEFFFFFF, %p37;
	fma.rn.f32 	%f122, %f120, %f114, %f121;
	fma.rn.f32 	%f123, %f122, %f116, %f115;
	and.b32  	%r99, %r97, 2;
	setp.eq.s32 	%p38, %r99, 0;
	mov.f32 	%f124, 0f00000000;
	sub.f32 	%f125, %f124, %f123;
	selp.f32 	%f126, %f123, %f125, %p38;
	mul.f32 	%f127, %f1, %f126;
	mul.f32 	%f128, %f2, %f18;
	sub.f32 	%f129, %f127, %f128;
	st.global.f32 	[%rd2], %f129;
	mul.f32 	%f130, %f2, %f126;
	fma.rn.f32 	%f131, %f1, %f18, %f130;
	st.global.f32 	[%rd3], %f131;
$L__BB1_27:
	ret;

}
	// .globl	masked_softmax_kernel
.visible .entry masked_softmax_kernel(
	.param .u64 .ptr .align 1 masked_softmax_kernel_param_0,
	.param .u32 masked_softmax_kernel_param_1,
	.param .u32 masked_softmax_kernel_param_2,
	.param .u32 masked_softmax_kernel_param_3
)
{
	.reg .pred 	%p<61>;
	.reg .b32 	%r<182>;
	.reg .b32 	%f<174>;
	.reg .b64 	%rd<113>;

	ld.param.u64 	%rd2, [masked_softmax_kernel_param_0];
	ld.param.u32 	%r77, [masked_softmax_kernel_param_1];
	ld.param.u32 	%r75, [masked_softmax_kernel_param_2];
	ld.param.u32 	%r76, [masked_softmax_kernel_param_3];
	cvta.to.global.u64 	%rd1, %rd2;
	mov.u32 	%r1, %ctaid.x;
	mov.u32 	%r2, %tid.x;
	setp.ge.u32 	%p1, %r1, %r77;
	setp.ge.u32 	%p2, %r2, %r75;
	or.pred  	%p3, %p1, %p2;
	@%p3 bra 	$L__BB2_41;
	mad.lo.s32 	%r3, %r75, %r1, %r2;
	mul.lo.s32 	%r4, %r3, %r76;
	sub.s32 	%r78, %r2, %r75;
	add.s32 	%r79, %r78, %r76;
	add.s32 	%r179, %r79, 1;
	mul.wide.u32 	%rd3, %r4, 4;
	add.s64 	%rd4, %rd1, %rd3;
	ld.global.f32 	%f167, [%rd4];
	setp.eq.s32 	%p4, %r179, 0;
	@%p4 bra 	$L__BB2_14;
	add.s32 	%r81, %r2, %r76;
	sub.s32 	%r82, %r81, %r75;
	and.b32  	%r6, %r179, 15;
	setp.lt.u32 	%p5, %r82, 15;
	mov.b32 	%r159, 0;
	@%p5 bra 	$L__BB2_5;
	and.b32  	%r159, %r179, -16;
	neg.s32 	%r165, %r159;
	add.s32 	%r164, %r4, 7;
$L__BB2_4:
	.pragma "nounroll";
	add.s32 	%r83, %r164, -7;
	mul.wide.u32 	%rd5, %r83, 4;
	add.s64 	%rd6, %rd1, %rd5;
	ld.global.f32 	%f23, [%rd6];
	setp.gt.f32 	%p6, %f23, %f167;
	selp.f32 	%f24, %f23, %f167, %p6;
	add.s32 	%r84, %r164, -6;
	mul.wide.u32 	%rd7, %r84, 4;
	add.s64 	%rd8, %rd1, %rd7;
	ld.global.f32 	%f25, [%rd8];
	setp.gt.f32 	%p7, %f25, %f24;
	selp.f32 	%f26, %f25, %f24, %p7;
	add.s32 	%r85, %r164, -5;
	mul.wide.u32 	%rd9, %r85, 4;
	add.s64 	%rd10, %rd1, %rd9;
	ld.global.f32 	%f27, [%rd10];
	setp.gt.f32 	%p8, %f27, %f26;
	selp.f32 	%f28, %f27, %f26, %p8;
	add.s32 	%r86, %r164, -4;
	mul.wide.u32 	%rd11, %r86, 4;
	add.s64 	%rd12, %rd1, %rd11;
	ld.global.f32 	%f29, [%rd12];
	setp.gt.f32 	%p9, %f29, %f28;
	selp.f32 	%f30, %f29, %f28, %p9;
	add.s32 	%r87, %r164, -3;
	mul.wide.u32 	%rd13, %r87, 4;
	add.s64 	%rd14, %rd1, %rd13;
	ld.global.f32 	%f31, [%rd14];
	setp.gt.f32 	%p10, %f31, %f30;
	selp.f32 	%f32, %f31, %f30, %p10;
	add.s32 	%r88, %r164, -2;
	mul.wide.u32 	%rd15, %r88, 4;
	add.s64 	%rd16, %rd1, %rd15;
	ld.global.f32 	%f33, [%rd16];
	setp.gt.f32 	%p11, %f33, %f32;
	selp.f32 	%f34, %f33, %f32, %p11;
	add.s32 	%r89, %r164, -1;
	mul.wide.u32 	%rd17, %r89, 4;
	add.s64 	%rd18, %rd1, %rd17;
	ld.global.f32 	%f35, [%rd18];
	setp.gt.f32 	%p12, %f35, %f34;
	selp.f32 	%f36, %f35, %f34, %p12;
	add.s32 	%r90, %r164, 8;
	mul.wide.u32 	%rd19, %r164, 4;
	add.s64 	%rd20, %rd1, %rd19;
	ld.global.f32 	%f37, [%rd20];
	setp.gt.f32 	%p13, %f37, %f36;
	selp.f32 	%f38, %f37, %f36, %p13;
	add.s32 	%r91, %r164, 1;
	mul.wide.u32 	%rd21, %r91, 4;
	add.s64 	%rd22, %rd1, %rd21;
	ld.global.f32 	%f39, [%rd22];
	setp.gt.f32 	%p14, %f39, %f38;
	selp.f32 	%f40, %f39, %f38, %p14;
	add.s32 	%r92, %r164, 2;
	mul.wide.u32 	%rd23, %r92, 4;
	add.s64 	%rd24, %rd1, %rd23;
	ld.global.f32 	%f41, [%rd24];
	setp.gt.f32 	%p15, %f41, %f40;
	selp.f32 	%f42, %f41, %f40, %p15;
	add.s32 	%r93, %r164, 3;
	mul.wide.u32 	%rd25, %r93, 4;
	add.s64 	%rd26, %rd1, %rd25;
	ld.global.f32 	%f43, [%rd26];
	setp.gt.f32 	%p16, %f43, %f42;
	selp.f32 	%f44, %f43, %f42, %p16;
	add.s32 	%r94, %r164, 4;
	mul.wide.u32 	%rd27, %r94, 4;
	add.s64 	%rd28, %rd1, %rd27;
	ld.global.f32 	%f45, [%rd28];
	setp.gt.f32 	%p17, %f45, %f44;
	selp.f32 	%f46, %f45, %f44, %p17;
	add.s32 	%r95, %r164, 5;
	mul.wide.u32 	%rd29, %r95, 4;
	add.s64 	%rd30, %rd1, %rd29;
	ld.global.f32 	%f47, [%rd30];
	setp.gt.f32 	%p18, %f47, %f46;
	selp.f32 	%f48, %f47, %f46, %p18;
	add.s32 	%r96, %r164, 6;
	mul.wide.u32 	%rd31, %r96, 4;
	add.s64 	%rd32, %rd1, %rd31;
	ld.global.f32 	%f49, [%rd32];
	setp.gt.f32 	%p19, %f49, %f48;
	selp.f32 	%f50, %f49, %f48, %p19;
	add.s32 	%r97, %r164, 7;
	mul.wide.u32 	%rd33, %r97, 4;
	add.s64 	%rd34, %rd1, %rd33;
	ld.global.f32 	%f51, [%rd34];
	setp.gt.f32 	%p20, %f51, %f50;
	selp.f32 	%f52, %f51, %f50, %p20;
	mul.wide.u32 	%rd35, %r90, 4;
	add.s64 	%rd36, %rd1, %rd35;
	ld.global.f32 	%f53, [%rd36];
	setp.gt.f32 	%p21, %f53, %f52;
	selp.f32 	%f167, %f53, %f52, %p21;
	add.s32 	%r165, %r165, 16;
	add.s32 	%r164, %r164, 16;
	setp.eq.s32 	%p22, %r165, 0;
	@%p22 bra 	$L__BB2_5;
	bra.uni 	$L__BB2_4;
$L__BB2_5:
	setp.eq.s32 	%p23, %r6, 0;
	@%p23 bra 	$L__BB2_14;
	and.b32  	%r11, %r179, 7;
	setp.lt.u32 	%p24, %r6, 8;
	@%p24 bra 	$L__BB2_8;
	add.s32 	%r98, %r159, %r4;
	mul.wide.u32 	%rd37, %r98, 4;
	add.s64 	%rd38, %rd1, %rd37;
	ld.global.f32 	%f55, [%rd38];
	setp.gt.f32 	%p25, %f55, %f167;
	selp.f32 	%f56, %f55, %f167, %p25;
	add.s32 	%r99, %r98, 1;
	mul.wide.u32 	%rd39, %r99, 4;
	add.s64 	%rd40, %rd1, %rd39;
	ld.global.f32 	%f57, [%rd40];
	setp.gt.f32 	%p26, %f57, %f56;
	selp.f32 	%f58, %f57, %f56, %p26;
	add.s32 	%r100, %r98, 2;
	mul.wide.u32 	%rd41, %r100, 4;
	add.s64 	%rd42, %rd1, %rd41;
	ld.global.f32 	%f59, [%rd42];
	setp.gt.f32 	%p27, %f59, %f58;
	selp.f32 	%f60, %f59, %f58, %p27;
	add.s32 	%r101, %r98, 3;
	mul.wide.u32 	%rd43, %r101, 4;
	add.s64 	%rd44, %rd1, %rd43;
	ld.global.f32 	%f61, [%rd44];
	setp.gt.f32 	%p28, %f61, %f60;
	selp.f32 	%f62, %f61, %f60, %p28;
	add.s32 	%r102, %r98, 4;
	mul.wide.u32 	%rd45, %r102, 4;
	add.s64 	%rd46, %rd1, %rd45;
	ld.global.f32 	%f63, [%rd46];
	setp.gt.f32 	%p29, %f63, %f62;
	selp.f32 	%f64, %f63, %f62, %p29;
	add.s32 	%r103, %r98, 5;
	mul.wide.u32 	%rd47, %r103, 4;
	add.s64 	%rd48, %rd1, %rd47;
	ld.global.f32 	%f65, [%rd48];
	setp.gt.f32 	%p30, %f65, %f64;
	selp.f32 	%f66, %f65, %f64, %p30;
	add.s32 	%r104, %r98, 6;
	mul.wide.u32 	%rd49, %r104, 4;
	add.s64 	%rd50, %rd1, %rd49;
	ld.global.f32 	%f67, [%rd50];
	setp.gt.f32 	%p31, %f67, %f66;
	selp.f32 	%f68, %f67, %f66, %p31;
	add.s32 	%r105, %r98, 7;
	mul.wide.u32 	%rd51, %r105, 4;
	add.s64 	%rd52, %rd1, %rd51;
	ld.global.f32 	%f69, [%rd52];
	setp.gt.f32 	%p32, %f69, %f68;
	selp.f32 	%f167, %f69, %f68, %p32;
	add.s32 	%r159, %r159, 8;
$L__BB2_8:
	setp.eq.s32 	%p33, %r11, 0;
	@%p33 bra 	$L__BB2_14;
	and.b32  	%r14, %r179, 3;
	setp.lt.u32 	%p34, %r11, 4;
	@%p34 bra 	$L__BB2_11;
	add.s32 	%r106, %r159, %r4;
	mul.wide.u32 	%rd53, %r106, 4;
	add.s64 	%rd54, %rd1, %rd53;
	ld.global.f32 	%f71, [%rd54];
	setp.gt.f32 	%p35, %f71, %f167;
	selp.f32 	%f72, %f71, %f167, %p35;
	add.s32 	%r107, %r106, 1;
	mul.wide.u32 	%rd55, %r107, 4;
	add.s64 	%rd56, %rd1, %rd55;
	ld.global.f32 	%f73, [%rd56];
	setp.gt.f32 	%p36, %f73, %f72;
	selp.f32 	%f74, %f73, %f72, %p36;
	add.s32 	%r108, %r106, 2;
	mul.wide.u32 	%rd57, %r108, 4;
	add.s64 	%rd58, %rd1, %rd57;
	ld.global.f32 	%f75, [%rd58];
	setp.gt.f32 	%p37, %f75, %f74;
	selp.f32 	%f76, %f75, %f74, %p37;
	add.s32 	%r109, %r106, 3;
	mul.wide.u32 	%rd59, %r109, 4;
	add.s64 	%rd60, %rd1, %rd59;
	ld.global.f32 	%f77, [%rd60];
	setp.gt.f32 	%p38, %f77, %f76;
	selp.f32 	%f167, %f77, %f76, %p38;
	add.s32 	%r159, %r159, 4;
$L__BB2_11:
	setp.eq.s32 	%p39, %r14, 0;
	@%p39 bra 	$L__BB2_14;
	add.s32 	%r163, %r159, %r4;
	neg.s32 	%r162, %r14;
$L__BB2_13:
	.pragma "nounroll";
	mul.wide.u32 	%rd61, %r163, 4;
	add.s64 	%rd62, %rd1, %rd61;
	ld.global.f32 	%f78, [%rd62];
	setp.gt.f32 	%p40, %f78, %f167;
	selp.f32 	%f167, %f78, %f167, %p40;
	add.s32 	%r163, %r163, 1;
	add.s32 	%r162, %r162, 1;
	setp.ne.s32 	%p41, %r162, 0;
	@%p41 bra 	$L__BB2_13;
$L__BB2_14:
	setp.eq.s32 	%p42, %r179, 0;
	mov.f32 	%f172, 0f00000000;
	@%p42 bra 	$L__BB2_21;
	add.s32 	%r111, %r2, %r76;
	sub.s32 	%r112, %r111, %r75;
	and.b32  	%r23, %r179, 3;
	setp.lt.u32 	%p43, %r112, 3;
	mov.f32 	%f172, 0f00000000;
	mov.b32 	%r166, 0;
	@%p43 bra 	$L__BB2_18;
	and.b32  	%r166, %r179, -4;
	neg.s32 	%r170, %r166;
	add.s32 	%r169, %r4, 3;
	mov.f32 	%f172, 0f00000000;
$L__BB2_17:
	add.s32 	%r113, %r169, -2;
	add.s32 	%r114, %r169, -3;
	mul.wide.u32 	%rd63, %r114, 4;
	add.s64 	%rd64, %rd1, %rd63;
	ld.global.f32 	%f83, [%rd64];
	sub.f32 	%f84, %f83, %f167;
	fma.rn.f32 	%f85, %f84, 0f3BBB989D, 0f3F000000;
	cvt.sat.f32.f32 	%f86, %f85;
	mov.f32 	%f87, 0f4B400001;
	mov.f32 	%f88, 0f437C0000;
	fma.rm.f32 	%f89, %f86, %f88, %f87;
	add.f32 	%f90, %f89, 0fCB40007F;
	neg.f32 	%f91, %f90;
	fma.rn.f32 	%f92, %f84, 0f3FB8AA3B, %f91;
	fma.rn.f32 	%f93, %f84, 0f32A57060, %f92;
	mov.b32 	%r115, %f89;
	shl.b32 	%r116, %r115, 23;
	mov.b32 	%f94, %r116;
	ex2.approx.ftz.f32 	%f95, %f93;
	mul.f32 	%f96, %f95, %f94;
	st.global.f32 	[%rd64], %f96;
	add.f32 	%f97, %f172, %f96;
	mul.wide.u32 	%rd65, %r113, 4;
	add.s64 	%rd66, %rd1, %rd65;
	ld.global.f32 	%f98, [%rd66];
	sub.f32 	%f99, %f98, %f167;
	fma.rn.f32 	%f100, %f99, 0f3BBB989D, 0f3F000000;
	cvt.sat.f32.f32 	%f101, %f100;
	fma.rm.f32 	%f102, %f101, %f88, %f87;
	add.f32 	%f103, %f102, 0fCB40007F;
	neg.f32 	%f104, %f103;
	fma.rn.f32 	%f105, %f99, 0f3FB8AA3B, %f104;
	fma.rn.f32 	%f106, %f99, 0f32A57060, %f105;
	mov.b32 	%r117, %f102;
	shl.b32 	%r118, %r117, 23;
	mov.b32 	%f107, %r118;
	ex2.approx.ftz.f32 	%f108, %f106;
	mul.f32 	%f109, %f108, %f107;
	st.global.f32 	[%rd66], %f109;
	add.f32 	%f110, %f97, %f109;
	add.s32 	%r119, %r169, -1;
	mul.wide.u32 	%rd67, %r119, 4;
	add.s64 	%rd68, %rd1, %rd67;
	ld.global.f32 	%f111, [%rd68];
	sub.f32 	%f112, %f111, %f167;
	fma.rn.f32 	%f113, %f112, 0f3BBB989D, 0f3F000000;
	cvt.sat.f32.f32 	%f114, %f113;
	fma.rm.f32 	%f115, %f114, %f88, %f87;
	add.f32 	%f116, %f115, 0fCB40007F;
	neg.f32 	%f117, %f116;
	fma.rn.f32 	%f118, %f112, 0f3FB8AA3B, %f117;
	fma.rn.f32 	%f119, %f112, 0f32A57060, %f118;
	mov.b32 	%r120, %f115;
	shl.b32 	%r121, %r120, 23;
	mov.b32 	%f120, %r121;
	ex2.approx.ftz.f32 	%f121, %f119;
	mul.f32 	%f122, %f121, %f120;
	st.global.f32 	[%rd68], %f122;
	add.f32 	%f123, %f110, %f122;
	mul.wide.u32 	%rd69, %r169, 4;
	add.s64 	%rd70, %rd1, %rd69;
	ld.global.f32 	%f124, [%rd70];
	sub.f32 	%f125, %f124, %f167;
	fma.rn.f32 	%f126, %f125, 0f3BBB989D, 0f3F000000;
	cvt.sat.f32.f32 	%f127, %f126;
	fma.rm.f32 	%f128, %f127, %f88, %f87;
	add.f32 	%f129, %f128, 0fCB40007F;
	neg.f32 	%f130, %f129;
	fma.rn.f32 	%f131, %f125, 0f3FB8AA3B, %f130;
	fma.rn.f32 	%f132, %f125, 0f32A57060, %f131;
	mov.b32 	%r122, %f128;
	shl.b32 	%r123, %r122, 23;
	mov.b32 	%f133, %r123;
	ex2.approx.ftz.f32 	%f134, %f132;
	mul.f32 	%f135, %f134, %f133;
	st.global.f32 	[%rd70], %f135;
	add.f32 	%f172, %f123, %f135;
	add.s32 	%r170, %r170, 4;
	add.s32 	%r169, %r169, 4;
	setp.eq.s32 	%p44, %r170, 0;
	@%p44 bra 	$L__BB2_18;
	bra.uni 	$L__BB2_17;
$L__BB2_18:
	setp.eq.s32 	%p45, %r23, 0;
	@%p45 bra 	$L__BB2_21;
	add.s32 	%r168, %r166, %r4;
	neg.s32 	%r167, %r23;
$L__BB2_20:
	.pragma "nounroll";
	mul.wide.u32 	%rd71, %r168, 4;
	add.s64 	%rd72, %rd1, %rd71;
	ld.global.f32 	%f136, [%rd72];
	sub.f32 	%f137, %f136, %f167;
	fma.rn.f32 	%f138, %f137, 0f3BBB989D, 0f3F000000;
	cvt.sat.f32.f32 	%f139, %f138;
	mov.f32 	%f140, 0f4B400001;
	mov.f32 	%f141, 0f437C0000;
	fma.rm.f32 	%f142, %f139, %f141, %f140;
	add.f32 	%f143, %f142, 0fCB40007F;
	neg.f32 	%f144, %f143;
	fma.rn.f32 	%f145, %f137, 0f3FB8AA3B, %f144;
	fma.rn.f32 	%f146, %f137, 0f32A57060, %f145;
	mov.b32 	%r124, %f142;
	shl.b32 	%r125, %r124, 23;
	mov.b32 	%f147, %r125;
	ex2.approx.ftz.f32 	%f148, %f146;
	mul.f32 	%f149, %f148, %f147;
	st.global.f32 	[%rd72], %f149;
	add.f32 	%f172, %f172, %f149;
	add.s32 	%r168, %r168, 1;
	add.s32 	%r167, %r167, 1;
	setp.ne.s32 	%p46, %r167, 0;
	@%p46 bra 	$L__BB2_20;
$L__BB2_21:
	setp.eq.s32 	%p47, %r179, 0;
	@%p47 bra 	$L__BB2_28;
	add.s32 	%r127, %r2, %r76;
	sub.s32 	%r128, %r127, %r75;
	and.b32  	%r38, %r179, 3;
	setp.lt.u32 	%p48, %r128, 3;
	mov.b32 	%r171, 0;
	@%p48 bra 	$L__BB2_25;
	and.b32  	%r171, %r179, -4;
	neg.s32 	%r175, %r171;
	add.s32 	%r174, %r4, 3;
$L__BB2_24:
	add.s32 	%r129, %r174, -2;
	add.s32 	%r130, %r174, -3;
	mul.wide.u32 	%rd73, %r130, 4;
	add.s64 	%rd74, %rd1, %rd73;
	ld.global.f32 	%f150, [%rd74];
	div.rn.f32 	%f151, %f150, %f172;
	st.global.f32 	[%rd74], %f151;
	mul.wide.u32 	%rd75, %r129, 4;
	add.s64 	%rd76, %rd1, %rd75;
	ld.global.f32 	%f152, [%rd76];
	div.rn.f32 	%f153, %f152, %f172;
	st.global.f32 	[%rd76], %f153;
	add.s32 	%r131, %r174, -1;
	mul.wide.u32 	%rd77, %r131, 4;
	add.s64 	%rd78, %rd1, %rd77;
	ld.global.f32 	%f154, [%rd78];
	div.rn.f32 	%f155, %f154, %f172;
	st.global.f32 	[%rd78], %f155;
	mul.wide.u32 	%rd79, %r174, 4;
	add.s64 	%rd80, %rd1, %rd79;
	ld.global.f32 	%f156, [%rd80];
	div.rn.f32 	%f157, %f156, %f172;
	st.global.f32 	[%rd80], %f157;
	add.s32 	%r175, %r175, 4;
	add.s32 	%r174, %r174, 4;
	setp.eq.s32 	%p49, %r175, 0;
	@%p49 bra 	$L__BB2_25;
	bra.uni 	$L__BB2_24;
$L__BB2_25:
	setp.eq.s32 	%p50, %r38, 0;
	@%p50 bra 	$L__BB2_28;
	add.s32 	%r173, %r171, %r4;
	neg.s32 	%r172, %r38;
$L__BB2_27:
	.pragma "nounroll";
	mul.wide.u32 	%rd81, %r173, 4;
	add.s64 	%rd82, %rd1, %rd81;
	ld.global.f32 	%f158, [%rd82];
	div.rn.f32 	%f159, %f158, %f172;
	st.global.f32 	[%rd82], %f159;
	add.s32 	%r173, %r173, 1;
	add.s32 	%r172, %r172, 1;
	setp.ne.s32 	%p51, %r172, 0;
	@%p51 bra 	$L__BB2_27;
$L__BB2_28:
	setp.ge.u32 	%p52, %r179, %r76;
	@%p52 bra 	$L__BB2_41;
	not.b32 	%r132, %r2;
	add.s32 	%r53, %r75, %r132;
	sub.s32 	%r133, %r75, %r2;
	add.s32 	%r134, %r133, -2;
	and.b32  	%r54, %r53, 7;
	setp.lt.u32 	%p53, %r134, 7;
	@%p53 bra 	$L__BB2_33;
	add.s32 	%r135, %r2, %r76;
	sub.s32 	%r178, %r135, %r75;
	mad.lo.s32 	%r136, %r76, %r3, %r76;
	add.s32 	%r137, %r2, %r136;
	sub.s32 	%r138, %r137, %r75;
	add.s32 	%r177, %r138, 4;
	and.b32  	%r139, %r53, -8;
	neg.s32 	%r176, %r139;
$L__BB2_31:
	.pragma "nounroll";
	add.s32 	%r140, %r177, -3;
	mul.wide.u32 	%rd83, %r140, 4;
	add.s64 	%rd84, %rd1, %rd83;
	mov.b32 	%r141, 0;
	st.global.u32 	[%rd84], %r141;
	add.s32 	%r142, %r177, -2;
	mul.wide.u32 	%rd85, %r142, 4;
	add.s64 	%rd86, %rd1, %rd85;
	st.global.u32 	[%rd86], %r141;
	add.s32 	%r143, %r177, -1;
	mul.wide.u32 	%rd87, %r143, 4;
	add.s64 	%rd88, %rd1, %rd87;
	st.global.u32 	[%rd88], %r141;
	add.s32 	%r144, %r177, 4;
	mul.wide.u32 	%rd89, %r177, 4;
	add.s64 	%rd90, %rd1, %rd89;
	st.global.u32 	[%rd90], %r141;
	add.s32 	%r145, %r177, 1;
	mul.wide.u32 	%rd91, %r145, 4;
	add.s64 	%rd92, %rd1, %rd91;
	st.global.u32 	[%rd92], %r141;
	add.s32 	%r146, %r177, 2;
	mul.wide.u32 	%rd93, %r146, 4;
	add.s64 	%rd94, %rd1, %rd93;
	st.global.u32 	[%rd94], %r141;
	add.s32 	%r147, %r177, 3;
	mul.wide.u32 	%rd95, %r147, 4;
	add.s64 	%rd96, %rd1, %rd95;
	st.global.u32 	[%rd96], %r141;
	mul.wide.u32 	%rd97, %r144, 4;
	add.s64 	%rd98, %rd1, %rd97;
	st.global.u32 	[%rd98], %r141;
	add.s32 	%r178, %r178, 8;
	add.s32 	%r177, %r177, 8;
	add.s32 	%r176, %r176, 8;
	setp.ne.s32 	%p54, %r176, 0;
	@%p54 bra 	$L__BB2_31;
	add.s32 	%r179, %r178, 1;
$L__BB2_33:
	setp.eq.s32 	%p55, %r54, 0;
	@%p55 bra 	$L__BB2_41;
	and.b32  	%r70, %r53, 3;
	setp.lt.u32 	%p56, %r54, 4;
	@%p56 bra 	$L__BB2_36;
	add.s32 	%r148, %r179, %r4;
	mul.wide.u32 	%rd99, %r148, 4;
	add.s64 	%rd100, %rd1, %rd99;
	mov.b32 	%r149, 0;
	st.global.u32 	[%rd100], %r149;
	add.s32 	%r150, %r148, 1;
	mul.wide.u32 	%rd101, %r150, 4;
	add.s64 	%rd102, %rd1, %rd101;
	st.global.u32 	[%rd102], %r149;
	add.s32 	%r151, %r148, 2;
	mul.wide.u32 	%rd103, %r151, 4;
	add.s64 	%rd104, %rd1, %rd103;
	st.global.u32 	[%rd104], %r149;
	add.s32 	%r152, %r148, 3;
	mul.wide.u32 	%rd105, %r152, 4;
	add.s64 	%rd106, %rd1, %rd105;
	st.global.u32 	[%rd106], %r149;
	add.s32 	%r179, %r179, 4;
$L__BB2_36:
	setp.eq.s32 	%p57, %r70, 0;
	@%p57 bra 	$L__BB2_41;
	setp.eq.s32 	%p58, %r70, 1;
	@%p58 bra 	$L__BB2_39;
	add.s32 	%r153, %r179, %r4;
	mul.wide.u32 	%rd107, %r153, 4;
	add.s64 	%rd108, %rd1, %rd107;
	mov.b32 	%r154, 0;
	st.global.u32 	[%rd108], %r154;
	add.s32 	%r155, %r153, 1;
	mul.wide.u32 	%rd109, %r155, 4;
	add.s64 	%rd110, %rd1, %rd109;
	st.global.u32 	[%rd110], %r154;
	add.s32 	%r179, %r179, 2;
$L__BB2_39:
	and.b32  	%r156, %r53, 1;
	setp.eq.b32 	%p59, %r156, 1;
	not.pred 	%p60, %p59;
	@%p60 bra 	$L__BB2_41;
	add.s32 	%r157, %r179, %r4;
	mul.wide.u32 	%rd111, %r157, 4;
	add.s64 	%rd112, %rd1, %rd111;
	mov.b32 	%r158, 0;
	st.global.u32 	[%rd112], %r158;
$L__BB2_41:
	ret;

}
	// .globl	rms_norm_kernel
.visible .entry rms_norm_kernel(
	.param .u64 .ptr .align 1 rms_norm_kernel_param_0,
	.param .u64 .ptr .align 1 rms_norm_kernel_param_1,
	.param .u64 .ptr .align 1 rms_norm_kernel_param_2,
	.param .u32 rms_norm_kernel_param_3,
	.param .f32 rms_norm_kernel_param_4,
	.param .u32 rms_norm_kernel_param_5
)
{
	.reg .pred 	%p<12>;
	.reg .b32 	%r<63>;
	.reg .b32 	%f<92>;
	.reg .b64 	%rd<70>;

	ld.param.u64 	%rd2, [rms_norm_kernel_param_0];
	ld.param.u64 	%rd4, [rms_norm_kernel_param_1];
	ld.param.u64 	%rd3, [rms_norm_kernel_param_2];
	ld.param.u32 	%r25, [rms_norm_kernel_param_3];
	ld.param.f32 	%f15, [rms_norm_kernel_param_4];
	ld.param.u32 	%r26, [rms_norm_kernel_param_5];
	cvta.to.global.u64 	%rd1, %rd4;
	mov.u32 	%r1, %ctaid.x;
	setp.ge.u32 	%p1, %r1, %r26;
	@%p1 bra 	$L__BB3_16;
	mul.lo.s32 	%r2, %r25, %r1;
	setp.eq.s32 	%p2, %r25, 0;
	mov.f32 	%f91, 0f00000000;
	@%p2 bra 	$L__BB3_14;
	and.b32  	%r3, %r25, 15;
	setp.lt.u32 	%p3, %r25, 16;
	mov.f32 	%f91, 0f00000000;
	mov.b32 	%r59, 0;
	@%p3 bra 	$L__BB3_5;
	and.b32  	%r59, %r25, -16;
	neg.s32 	%r57, %r59;
	add.s32 	%r56, %r2, 7;
	mov.f32 	%f91, 0f00000000;
$L__BB3_4:
	.pragma "nounroll";
	add.s32 	%r28, %r56, -7;
	mul.wide.u32 	%rd5, %r28, 4;
	add.s64 	%rd6, %rd1, %rd5;
	ld.global.f32 	%f20, [%rd6];
	fma.rn.f32 	%f21, %f20, %f20, %f91;
	add.s32 	%r29, %r56, -6;
	mul.wide.u32 	%rd7, %r29, 4;
	add.s64 	%rd8, %rd1, %rd7;
	ld.global.f32 	%f22, [%rd8];
	fma.rn.f32 	%f23, %f22, %f22, %f21;
	add.s32 	%r30, %r56, -5;
	mul.wide.u32 	%rd9, %r30, 4;
	add.s64 	%rd10, %rd1, %rd9;
	ld.global.f32 	%f24, [%rd10];
	fma.rn.f32 	%f25, %f24, %f24, %f23;
	add.s32 	%r31, %r56, -4;
	mul.wide.u32 	%rd11, %r31, 4;
	add.s64 	%rd12, %rd1, %rd11;
	ld.global.f32 	%f26, [%rd12];
	fma.rn.f32 	%f27, %f26, %f26, %f25;
	add.s32 	%r32, %r56, -3;
	mul.wide.u32 	%rd13, %r32, 4;
	add.s64 	%rd14, %rd1, %rd13;
	ld.global.f32 	%f28, [%rd14];
	fma.rn.f32 	%f29, %f28, %f28, %f27;
	add.s32 	%r33, %r56, -2;
	mul.wide.u32 	%rd15, %r33, 4;
	add.s64 	%rd16, %rd1, %rd15;
	ld.global.f32 	%f30, [%rd16];
	fma.rn.f32 	%f31, %f30, %f30, %f29;
	add.s32 	%r34, %r56, -1;
	mul.wide.u32 	%rd17, %r34, 4;
	add.s64 	%rd18, %rd1, %rd17;
	ld.global.f32 	%f32, [%rd18];
	fma.rn.f32 	%f33, %f32, %f32, %f31;
	add.s32 	%r35, %r56, 8;
	mul.wide.u32 	%rd19, %r56, 4;
	add.s64 	%rd20, %rd1, %rd19;
	ld.global.f32 	%f34, [%rd20];
	fma.rn.f32 	%f35, %f34, %f34, %f33;
	add.s32 	%r36, %r56, 1;
	mul.wide.u32 	%rd21, %r36, 4;
	add.s64 	%rd22, %rd1, %rd21;
	ld.global.f32 	%f36, [%rd22];
	fma.rn.f32 	%f37, %f36, %f36, %f35;
	add.s32 	%r37, %r56, 2;
	mul.wide.u32 	%rd23, %r37, 4;
	add.s64 	%rd24, %rd1, %rd23;
	ld.global.f32 	%f38, [%rd24];
	fma.rn.f32 	%f39, %f38, %f38, %f37;
	add.s32 	%r38, %r56, 3;
	mul.wide.u32 	%rd25, %r38, 4;
	add.s64 	%rd26, %rd1, %rd25;
	ld.global.f32 	%f40, [%rd26];
	fma.rn.f32 	%f41, %f40, %f40, %f39;
	add.s32 	%r39, %r56, 4;
	mul.wide.u32 	%rd27, %r39, 4;
	add.s64 	%rd28, %rd1, %rd27;
	ld.global.f32 	%f42, [%rd28];
	fma.rn.f32 	%f43, %f42, %f42, %f41;
	add.s32 	%r40, %r56, 5;
	mul.wide.u32 	%rd29, %r40, 4;
	add.s64 	%rd30, %rd1, %rd29;
	ld.global.f32 	%f44, [%rd30];
	fma.rn.f32 	%f45, %f44, %f44, %f43;
	add.s32 	%r41, %r56, 6;
	mul.wide.u32 	%rd31, %r41, 4;
	add.s64 	%rd32, %rd1, %rd31;
	ld.global.f32 	%f46, [%rd32];
	fma.rn.f32 	%f47, %f46, %f46, %f45;
	add.s32 	%r42, %r56, 7;
	mul.wide.u32 	%rd33, %r42, 4;
	add.s64 	%rd34, %rd1, %rd33;
	ld.global.f32 	%f48, [%rd34];
	fma.rn.f32 	%f49, %f48, %f48, %f47;
	mul.wide.u32 	%rd35, %r35, 4;
	add.s64 	%rd36, %rd1, %rd35;
	ld.global.f32 	%f50, [%rd36];
	fma.rn.f32 	%f91, %f50, %f50, %f49;
	add.s32 	%r57, %r57, 16;
	add.s32 	%r56, %r56, 16;
	setp.ne.s32 	%p4, %r57, 0;
	@%p4 bra 	$L__BB3_4;
$L__BB3_5:
	setp.eq.s32 	%p5, %r3, 0;
	@%p5 bra 	$L__BB3_14;
	and.b32  	%r12, %r25, 7;
	setp.lt.u32 	%p6, %r3, 8;
	@%p6 bra 	$L__BB3_8;
	add.s32 	%r43, %r59, %r2;
	mul.wide.u32 	%rd37, %r43, 4;
	add.s64 	%rd38, %rd1, %rd37;
	ld.global.f32 	%f52, [%rd38];
	fma.rn.f32 	%f53, %f52, %f52, %f91;
	add.s32 	%r44, %r43, 1;
	mul.wide.u32 	%rd39, %r44, 4;
	add.s64 	%rd40, %rd1, %rd39;
	ld.global.f32 	%f54, [%rd40];
	fma.rn.f32 	%f55, %f54, %f54, %f53;
	add.s32 	%r45, %r43, 2;
	mul.wide.u32 	%rd41, %r45, 4;
	add.s64 	%rd42, %rd1, %rd41;
	ld.global.f32 	%f56, [%rd42];
	fma.rn.f32 	%f57, %f56, %f56, %f55;
	add.s32 	%r46, %r43, 3;
	mul.wide.u32 	%rd43, %r46, 4;
	add.s64 	%rd44, %rd1, %rd43;
	ld.global.f32 	%f58, [%rd44];
	fma.rn.f32 	%f59, %f58, %f58, %f57;
	add.s32 	%r47, %r43, 4;
	mul.wide.u32 	%rd45, %r47, 4;
	add.s64 	%rd46, %rd1, %rd45;
	ld.global.f32 	%f60, [%rd46];
	fma.rn.f32 	%f61, %f60, %f60, %f59;
	add.s32 	%r48, %r43, 5;
	mul.wide.u32 	%rd47, %r48, 4;
	add.s64 	%rd48, %rd1, %rd47;
	ld.global.f32 	%f62, [%rd48];
	fma.rn.f32 	%f63, %f62, %f62, %f61;
	add.s32 	%r49, %r43, 6;
	mul.wide.u32 	%rd49, %r49, 4;
	add.s64 	%rd50, %rd1, %rd49;
	ld.global.f32 	%f64, [%rd50];
	fma.rn.f32 	%f65, %f64, %f64, %f63;
	add.s32 	%r50, %r43, 7;
	mul.wide.u32 	%rd51, %r50, 4;
	add.s64 	%rd52, %rd1, %rd51;
	ld.global.f32 	%f66, [%rd52];
	fma.rn.f32 	%f91, %f66, %f66, %f65;
	add.s32 	%r59, %r59, 8;
$L__BB3_8:
	setp.eq.s32 	%p7, %r12, 0;
	@%p7 bra 	$L__BB3_14;
	and.b32  	%r15, %r25, 3;
	setp.lt.u32 	%p8, %r12, 4;
	@%p8 bra 	$L__BB3_11;
	add.s32 	%r51, %r59, %r2;
	mul.wide.u32 	%rd53, %r51, 4;
	add.s64 	%rd54, %rd1, %rd53;
	ld.global.f32 	%f68, [%rd54];
	fma.rn.f32 	%f69, %f68, %f68, %f91;
	add.s32 	%r52, %r51, 1;
	mul.wide.u32 	%rd55, %r52, 4;
	add.s64 	%rd56, %rd1, %rd55;
	ld.global.f32 	%f70, [%rd56];
	fma.rn.f32 	%f71, %f70, %f70, %f69;
	add.s32 	%r53, %r51, 2;
	mul.wide.u32 	%rd57, %r53, 4;
	add.s64 	%rd58, %rd1, %rd57;
	ld.global.f32 	%f72, [%rd58];
	fma.rn.f32 	%f73, %f72, %f72, %f71;
	add.s32 	%r54, %r51, 3;
	mul.wide.u32 	%rd59, %r54, 4;
	add.s64 	%rd60, %rd1, %rd59;
	ld.global.f32 	%f74, [%rd60];
	fma.rn.f32 	%f91, %f74, %f74, %f73;
	add.s32 	%r59, %r59, 4;
$L__BB3_11:
	setp.eq.s32 	%p9, %r15, 0;
	@%p9 bra 	$L__BB3_14;
	add.s32 	%r62, %r59, %r2;
	neg.s32 	%r61, %r15;
$L__BB3_13:
	.pragma "nounroll";
	mul.wide.u32 	%rd61, %r62, 4;
	add.s64 	%rd62, %rd1, %rd61;
	ld.global.f32 	%f75, [%rd62];
	fma.rn.f32 	%f91, %f75, %f75, %f91;
	add.s32 	%r62, %r62, 1;
	add.s32 	%r61, %r61, 1;
	setp.ne.s32 	%p10, %r61, 0;
	@%p10 bra 	$L__BB3_13;
$L__BB3_14:
	cvt.rn.f32.u32 	%f76, %r25;
	div.rn.f32 	%f77, %f91, %f76;
	add.f32 	%f14, %f15, %f77;
	mov.u32 	%r24, %tid.x;
	setp.ge.u32 	%p11, %r24, %r25;
	@%p11 bra 	$L__BB3_16;
	sqrt.rn.f32 	%f78, %f14;
	cvta.to.global.u64 	%rd63, %rd3;
	mul.wide.u32 	%rd64, %r24, 4;
	add.s64 	%rd65, %rd63, %rd64;
	ld.global.f32 	%f79, [%rd65];
	add.s32 	%r55, %r2, %r24;
	mul.wide.u32 	%rd66, %r55, 4;
	add.s64 	%rd67, %rd1, %rd66;
	ld.global.f32 	%f80, [%rd67];
	mul.f32 	%f81, %f79, %f80;
	div.rn.f32 	%f82, %f81, %f78;
	cvta.to.global.u64 	%rd68, %rd2;
	add.s64 	%rd69, %rd68, %rd66;
	st.global.f32 	[%rd69], %f82;
$L__BB3_16:
	ret;

}
	// .globl	swiglu_kernel
.visible .entry swiglu_kernel(
	.param .u64 .ptr .align 1 swiglu_kernel_param_0,
	.param .u64 .ptr .align 1 swiglu_kernel_param_1,
	.param .u32 swiglu_kernel_param_2
)
{
	.reg .pred 	%p<2>;
	.reg .b32 	%r<8>;
	.reg .b32 	%f<18>;
	.reg .b64 	%rd<8>;

	ld.param.u64 	%rd1, [swiglu_kernel_param_0];
	ld.param.u64 	%rd2, [swiglu_kernel_param_1];
	ld.param.u32 	%r2, [swiglu_kernel_param_2];
	mov.u32 	%r3, %ctaid.x;
	mov.u32 	%r4, %ntid.x;
	mov.u32 	%r5, %tid.x;
	mad.lo.s32 	%r1, %r3, %r4, %r5;
	setp.ge.u32 	%p1, %r1, %r2;
	@%p1 bra 	$L__BB4_2;
	cvta.to.global.u64 	%rd3, %rd2;
	cvta.to.global.u64 	%rd4, %rd1;
	mul.wide.u32 	%rd5, %r1, 4;
	add.s64 	%rd6, %rd3, %rd5;
	ld.global.f32 	%f1, [%rd6];
	fma.rn.f32 	%f2, %f1, 0fBBBB989D, 0f3F000000;
	cvt.sat.f32.f32 	%f3, %f2;
	mov.f32 	%f4, 0f4B400001;
	mov.f32 	%f5, 0f437C0000;
	fma.rm.f32 	%f6, %f3, %f5, %f4;
	add.f32 	%f7, %f6, 0fCB40007F;
	neg.f32 	%f8, %f7;
	fma.rn.f32 	%f9, %f1, 0fBFB8AA3B, %f8;
	fma.rn.f32 	%f10, %f1, 0fB2A57060, %f9;
	mov.b32 	%r6, %f6;
	shl.b32 	%r7, %r6, 23;
	mov.b32 	%f11, %r7;
	ex2.approx.ftz.f32 	%f12, %f10;
	fma.rn.f32 	%f13, %f12, %f11, 0f3F800000;
	rcp.rn.f32 	%f14, %f13;
	mul.f32 	%f15, %f1, %f14;
	add.s64 	%rd7, %rd4, %rd5;
	ld.global.f32 	%f16, [%rd7];
	mul.f32 	%f17, %f16, %f15;
	st.global.f32 	[%rd7], %f17;
$L__BB4_2:
	ret;

}
	// .globl	matmul_transb_kernel
.visible .entry matmul_transb_kernel(
	.param .u64 .ptr .align 1 matmul_transb_kernel_param_0,
	.param .u64 .ptr .align 1 matmul_transb_kernel_param_1,
	.param .u64 .ptr .align 1 matmul_transb_kernel_param_2,
	.param .u32 matmul_transb_kernel_param_3,
	.param .u32 matmul_transb_kernel_param_4,
	.param .u32 matmul_transb_kernel_param_5,
	.param .f32 matmul_transb_kernel_param_6,
	.param .f32 matmul_transb_kernel_param_7
)
{
	.reg .pred 	%p<13>;
	.reg .b32 	%r<106>;
	.reg .b32 	%f<117>;
	.reg .b64 	%rd<125>;

	ld.param.u64 	%rd4, [matmul_transb_kernel_param_0];
	ld.param.u64 	%rd5, [matmul_transb_kernel_param_1];
	ld.param.u64 	%rd3, [matmul_transb_kernel_param_2];
	ld.param.u32 	%r34, [matmul_transb_kernel_param_3];
	ld.param.u32 	%r32, [matmul_transb_kernel_param_4];
	ld.param.u32 	%r33, [matmul_transb_kernel_param_5];
	ld.param.f32 	%f14, [matmul_transb_kernel_param_6];
	ld.param.f32 	%f15, [matmul_transb_kernel_param_7];
	cvta.to.global.u64 	%rd1, %rd5;
	cvta.to.global.u64 	%rd2, %rd4;
	mov.u32 	%r35, %ctaid.y;
	mov.u32 	%r36, %ntid.y;
	mov.u32 	%r37, %tid.y;
	mad.lo.s32 	%r1, %r35, %r36, %r37;
	mov.u32 	%r38, %ctaid.x;
	mov.u32 	%r39, %ntid.x;
	mov.u32 	%r40, %tid.x;
	mad.lo.s32 	%r2, %r38, %r39, %r40;
	setp.ge.u32 	%p1, %r1, %r34;
	setp.ge.u32 	%p2, %r2, %r32;
	or.pred  	%p3, %p1, %p2;
	@%p3 bra 	$L__BB5_15;
	setp.eq.s32 	%p4, %r33, 0;
	mov.f32 	%f116, 0f00000000;
	@%p4 bra 	$L__BB5_14;
	mul.lo.s32 	%r3, %r33, %r1;
	mul.lo.s32 	%r4, %r33, %r2;
	and.b32  	%r5, %r33, 15;
	setp.lt.u32 	%p5, %r33, 16;
	mov.f32 	%f116, 0f00000000;
	mov.b32 	%r101, 0;
	@%p5 bra 	$L__BB5_5;
	and.b32  	%r101, %r33, -16;
	neg.s32 	%r99, %r101;
	add.s32 	%r98, %r4, 7;
	add.s32 	%r97, %r3, 7;
	mov.f32 	%f116, 0f00000000;
$L__BB5_4:
	.pragma "nounroll";
	add.s32 	%r42, %r97, -7;
	mul.wide.u32 	%rd6, %r42, 4;
	add.s64 	%rd7, %rd2, %rd6;
	ld.global.f32 	%f20, [%rd7];
	add.s32 	%r43, %r98, -7;
	mul.wide.u32 	%rd8, %r43, 4;
	add.s64 	%rd9, %rd1, %rd8;
	ld.global.f32 	%f21, [%rd9];
	fma.rn.f32 	%f22, %f20, %f21, %f116;
	add.s32 	%r44, %r97, -6;
	mul.wide.u32 	%rd10, %r44, 4;
	add.s64 	%rd11, %rd2, %rd10;
	ld.global.f32 	%f23, [%rd11];
	add.s32 	%r45, %r98, -6;
	mul.wide.u32 	%rd12, %r45, 4;
	add.s64 	%rd13, %rd1, %rd12;
	ld.global.f32 	%f24, [%rd13];
	fma.rn.f32 	%f25, %f23, %f24, %f22;
	add.s32 	%r46, %r97, -5;
	mul.wide.u32 	%rd14, %r46, 4;
	add.s64 	%rd15, %rd2, %rd14;
	ld.global.f32 	%f26, [%rd15];
	add.s32 	%r47, %r98, -5;
	mul.wide.u32 	%rd16, %r47, 4;
	add.s64 	%rd17, %rd1, %rd16;
	ld.global.f32 	%f27, [%rd17];
	fma.rn.f32 	%f28, %f26, %f27, %f25;
	add.s32 	%r48, %r97, -4;
	mul.wide.u32 	%rd18, %r48, 4;
	add.s64 	%rd19, %rd2, %rd18;
	ld.global.f32 	%f29, [%rd19];
	add.s32 	%r49, %r98, -4;
	mul.wide.u32 	%rd20, %r49, 4;
	add.s64 	%rd21, %rd1, %rd20;
	ld.global.f32 	%f30, [%rd21];
	fma.rn.f32 	%f31, %f29, %f30, %f28;
	add.s32 	%r50, %r97, -3;
	mul.wide.u32 	%rd22, %r50, 4;
	add.s64 	%rd23, %rd2, %rd22;
	ld.global.f32 	%f32, [%rd23];
	add.s32 	%r51, %r98, -3;
	mul.wide.u32 	%rd24, %r51, 4;
	add.s64 	%rd25, %rd1, %rd24;
	ld.global.f32 	%f33, [%rd25];
	fma.rn.f32 	%f34, %f32, %f33, %f31;
	add.s32 	%r52, %r97, -2;
	mul.wide.u32 	%rd26, %r52, 4;
	add.s64 	%rd27, %rd2, %rd26;
	ld.global.f32 	%f35, [%rd27];
	add.s32 	%r53, %r98, -2;
	mul.wide.u32 	%rd28, %r53, 4;
	add.s64 	%rd29, %rd1, %rd28;
	ld.global.f32 	%f36, [%rd29];
	fma.rn.f32 	%f37, %f35, %f36, %f34;
	add.s32 	%r54, %r97, -1;
	mul.wide.u32 	%rd30, %r54, 4;
	add.s64 	%rd31, %rd2, %rd30;
	ld.global.f32 	%f38, [%rd31];
	add.s32 	%r55, %r98, -1;
	mul.wide.u32 	%rd32, %r55, 4;
	add.s64 	%rd33, %rd1, %rd32;
	ld.global.f32 	%f39, [%rd33];
	fma.rn.f32 	%f40, %f38, %f39, %f37;
	add.s32 	%r56, %r97, 8;
	mul.wide.u32 	%rd34, %r97, 4;
	add.s64 	%rd35, %rd2, %rd34;
	ld.global.f32 	%f41, [%rd35];
	add.s32 	%r57, %r98, 8;
	mul.wide.u32 	%rd36, %r98, 4;
	add.s64 	%rd37, %rd1, %rd36;
	ld.global.f32 	%f42, [%rd37];
	fma.rn.f32 	%f43, %f41, %f42, %f40;
	add.s32 	%r58, %r97, 1;
	mul.wide.u32 	%rd38, %r58, 4;
	add.s64 	%rd39, %rd2, %rd38;
	ld.global.f32 	%f44, [%rd39];
	add.s32 	%r59, %r98, 1;
	mul.wide.u32 	%rd40, %r59, 4;
	add.s64 	%rd41, %rd1, %rd40;
	ld.global.f32 	%f45, [%rd41];
	fma.rn.f32 	%f46, %f44, %f45, %f43;
	add.s32 	%r60, %r97, 2;
	mul.wide.u32 	%rd42, %r60, 4;
	add.s64 	%rd43, %rd2, %rd42;
	ld.global.f32 	%f47, [%rd43];
	add.s32 	%r61, %r98, 2;
	mul.wide.u32 	%rd44, %r61, 4;
	add.s64 	%rd45, %rd1, %rd44;
	ld.global.f32 	%f48, [%rd45];
	fma.rn.f32 	%f49, %f47, %f48, %f46;
	add.s32 	%r62, %r97, 3;
	mul.wide.u32 	%rd46, %r62, 4;
	add.s64 	%rd47, %rd2, %rd46;
	ld.global.f32 	%f50, [%rd47];
	add.s32 	%r63, %r98, 3;
	mul.wide.u32 	%rd48, %r63, 4;
	add.s64 	%rd49, %rd1, %rd48;
	ld.global.f32 	%f51, [%rd49];
	fma.rn.f32 	%f52, %f50, %f51, %f49;
	add.s32 	%r64, %r97, 4;
	mul.wide.u32 	%rd50, %r64, 4;
	add.s64 	%rd51, %rd2, %rd50;
	ld.global.f32 	%f53, [%rd51];
	add.s32 	%r65, %r98, 4;
	mul.wide.u32 	%rd52, %r65, 4;
	add.s64 	%rd53, %rd1, %rd52;
	ld.global.f32 	%f54, [%rd53];
	fma.rn.f32 	%f55, %f53, %f54, %f52;
	add.s32 	%r66, %r97, 5;
	mul.wide.u32 	%rd54, %r66, 4;
	add.s64 	%rd55, %rd2, %rd54;
	ld.global.f32 	%f56, [%rd55];
	add.s32 	%r67, %r98, 5;
	mul.wide.u32 	%rd56, %r67, 4;
	add.s64 	%rd57, %rd1, %rd56;
	ld.global.f32 	%f57, [%rd57];
	fma.rn.f32 	%f58, %f56, %f57, %f55;
	add.s32 	%r68, %r97, 6;
	mul.wide.u32 	%rd58, %r68, 4;
	add.s64 	%rd59, %rd2, %rd58;
	ld.global.f32 	%f59, [%rd59];
	add.s32 	%r69, %r98, 6;
	mul.wide.u32 	%rd60, %r69, 4;
	add.s64 	%rd61, %rd1, %rd60;
	ld.global.f32 	%f60, [%rd61];
	fma.rn.f32 	%f61, %f59, %f60, %f58;
	add.s32 	%r70, %r97, 7;
	mul.wide.u32 	%rd62, %r70, 4;
	add.s64 	%rd63, %rd2, %rd62;
	ld.global.f32 	%f62, [%rd63];
	add.s32 	%r71, %r98, 7;
	mul.wide.u32 	%rd64, %r71, 4;
	add.s64 	%rd65, %rd1, %rd64;
	ld.global.f32 	%f63, [%rd65];
	fma.rn.f32 	%f64, %f62, %f63, %f61;
	mul.wide.u32 	%rd66, %r56, 4;
	add.s64 	%rd67, %rd2, %rd66;
	ld.global.f32 	%f65, [%rd67];
	mul.wide.u32 	%rd68, %r57, 4;
	add.s64 	%rd69, %rd1, %rd68;
	ld.global.f32 	%f66, [%rd69];
	fma.rn.f32 	%f116, %f65, %f66, %f64;
	add.s32 	%r99, %r99, 16;
	add.s32 	%r98, %r98, 16;
	add.s32 	%r97, %r97, 16;
	setp.ne.s32 	%p6, %r99, 0;
	@%p6 bra 	$L__BB5_4;
$L__BB5_5:
	setp.eq.s32 	%p7, %r5, 0;
	@%p7 bra 	$L__BB5_14;
	and.b32  	%r17, %r33, 7;
	setp.lt.u32 	%p8, %r5, 8;
	@%p8 bra 	$L__BB5_8;
	add.s32 	%r72, %r101, %r3;
	mul.wide.u32 	%rd70, %r72, 4;
	add.s64 	%rd71, %rd2, %rd70;
	ld.global.f32 	%f68, [%rd71];
	add.s32 	%r73, %r101, %r4;
	mul.wide.u32 	%rd72, %r73, 4;
	add.s64 	%rd73, %rd1, %rd72;
	ld.global.f32 	%f69, [%rd73];
	fma.rn.f32 	%f70, %f68, %f69, %f116;
	add.s32 	%r74, %r72, 1;
	mul.wide.u32 	%rd74, %r74, 4;
	add.s64 	%rd75, %rd2, %rd74;
	ld.global.f32 	%f71, [%rd75];
	add.s32 	%r75, %r73, 1;
	mul.wide.u32 	%rd76, %r75, 4;
	add.s64 	%rd77, %rd1, %rd76;
	ld.global.f32 	%f72, [%rd77];
	fma.rn.f32 	%f73, %f71, %f72, %f70;
	add.s32 	%r76, %r72, 2;
	mul.wide.u32 	%rd78, %r76, 4;
	add.s64 	%rd79, %rd2, %rd78;
	ld.global.f32 	%f74, [%rd79];
	add.s32 	%r77, %r73, 2;
	mul.wide.u32 	%rd80, %r77, 4;
	add.s64 	%rd81, %rd1, %rd80;
	ld.global.f32 	%f75, [%rd81];
	fma.rn.f32 	%f76, %f74, %f75, %f73;
	add.s32 	%r78, %r72, 3;
	mul.wide.u32 	%rd82, %r78, 4;
	add.s64 	%rd83, %rd2, %rd82;
	ld.global.f32 	%f77, [%rd83];
	add.s32 	%r79, %r73, 3;
	mul.wide.u32 	%rd84, %r79, 4;
	add.s64 	%rd85, %rd1, %rd84;
	ld.global.f32 	%f78, [%rd85];
	fma.rn.f32 	%f79, %f77, %f78, %f76;
	add.s32 	%r80, %r72, 4;
	mul.wide.u32 	%rd86, %r80, 4;
	add.s64 	%rd87, %rd2, %rd86;
	ld.global.f32 	%f80, [%rd87];
	add.s32 	%r81, %r73, 4;
	mul.wide.u32 	%rd88, %r81, 4;
	add.s64 	%rd89, %rd1, %rd88;
	ld.global.f32 	%f81, [%rd89];
	fma.rn.f32 	%f82, %f80, %f81, %f79;
	add.s32 	%r82, %r72, 5;
	mul.wide.u32 	%rd90, %r82, 4;
	add.s64 	%rd91, %rd2, %rd90;
	ld.global.f32 	%f83, [%rd91];
	add.s32 	%r83, %r73, 5;
	mul.wide.u32 	%rd92, %r83, 4;
	add.s64 	%rd93, %rd1, %rd92;
	ld.global.f32 	%f84, [%rd93];
	fma.rn.f32 	%f85, %f83, %f84, %f82;
	add.s32 	%r84, %r72, 6;
	mul.wide.u32 	%rd94, %r84, 4;
	add.s64 	%rd95, %rd2, %rd94;
	ld.global.f32 	%f86, [%rd95];
	add.s32 	%r85, %r73, 6;
	mul.wide.u32 	%rd96, %r85, 4;
	add.s64 	%rd97, %rd1, %rd96;
	ld.global.f32 	%f87, [%rd97];
	fma.rn.f32 	%f88, %f86, %f87, %f85;
	add.s32 	%r86, %r72, 7;
	mul.wide.u32 	%rd98, %r86, 4;
	add.s64 	%rd99, %rd2, %rd98;
	ld.global.f32 	%f89, [%rd99];
	add.s32 	%r87, %r73, 7;
	mul.wide.u32 	%rd100, %r87, 4;
	add.s64 	%rd101, %rd1, %rd100;
	ld.global.f32 	%f90, [%rd101];
	fma.rn.f32 	%f116, %f89, %f90, %f88;
	add.s32 	%r101, %r101, 8;
$L__BB5_8:
	setp.eq.s32 	%p9, %r17, 0;
	@%p9 bra 	$L__BB5_14;
	and.b32  	%r20, %r33, 3;
	setp.lt.u32 	%p10, %r17, 4;
	@%p10 bra 	$L__BB5_11;
	add.s32 	%r88, %r101, %r3;
	mul.wide.u32 	%rd102, %r88, 4;
	add.s64 	%rd103, %rd2, %rd102;
	ld.global.f32 	%f92, [%rd103];
	add.s32 	%r89, %r101, %r4;
	mul.wide.u32 	%rd104, %r89, 4;
	add.s64 	%rd105, %rd1, %rd104;
	ld.global.f32 	%f93, [%rd105];
	fma.rn.f32 	%f94, %f92, %f93, %f116;
	add.s32 	%r90, %r88, 1;
	mul.wide.u32 	%rd106, %r90, 4;
	add.s64 	%rd107, %rd2, %rd106;
	ld.global.f32 	%f95, [%rd107];
	add.s32 	%r91, %r89, 1;
	mul.wide.u32 	%rd108, %r91, 4;
	add.s64 	%rd109, %rd1, %rd108;
	ld.global.f32 	%f96, [%rd109];
	fma.rn.f32 	%f97, %f95, %f96, %f94;
	add.s32 	%r92, %r88, 2;
	mul.wide.u32 	%rd110, %r92, 4;
	add.s64 	%rd111, %rd2, %rd110;
	ld.global.f32 	%f98, [%rd111];
	add.s32 	%r93, %r89, 2;
	mul.wide.u32 	%rd112, %r93, 4;
	add.s64 	%rd113, %rd1, %rd112;
	ld.global.f32 	%f99, [%rd113];
	fma.rn.f32 	%f100, %f98, %f99, %f97;
	add.s32 	%r94, %r88, 3;
	mul.wide.u32 	%rd114, %r94, 4;
	add.s64 	%rd115, %rd2, %rd114;
	ld.global.f32 	%f101, [%rd115];
	add.s32 	%r95, %r89, 3;
	mul.wide.u32 	%rd116, %r95, 4;
	add.s64 	%rd117, %rd1, %rd116;
	ld.global.f32 	%f102, [%rd117];
	fma.rn.f32 	%f116, %f101, %f102, %f100;
	add.s32 	%r101, %r101, 4;
$L__BB5_11:
	setp.eq.s32 	%p11, %r20, 0;
	@%p11 bra 	$L__BB5_14;
	add.s32 	%r105, %r101, %r4;
	add.s32 	%r104, %r101, %r3;
	neg.s32 	%r103, %r20;
$L__BB5_13:
	.pragma "nounroll";
	mul.wide.u32 	%rd118, %r104, 4;
	add.s64 	%rd119, %rd2, %rd118;
	ld.global.f32 	%f103, [%rd119];
	mul.wide.u32 	%rd120, %r105, 4;
	add.s64 	%rd121, %rd1, %rd120;
	ld.global.f32 	%f104, [%rd121];
	fma.rn.f32 	%f116, %f103, %f104, %f116;
	add.s32 	%r105, %r105, 1;
	add.s32 	%r104, %r104, 1;
	add.s32 	%r103, %r103, 1;
	setp.ne.s32 	%p12, %r103, 0;
	@%p12 bra 	$L__BB5_13;
$L__BB5_14:
	mad.lo.s32 	%r96, %r32, %r1, %r2;
	cvta.to.global.u64 	%rd122, %rd3;
	mul.wide.u32 	%rd123, %r96, 4;
	add.s64 	%rd124, %rd122, %rd123;
	ld.global.f32 	%f105, [%rd124];
	mul.f32 	%f106, %f14, %f105;
	fma.rn.f32 	%f107, %f15, %f116, %f106;
	st.global.f32 	[%rd124], %f107;
$L__BB5_15:
	ret;

}
	// .globl	matmul_transb_kernel_v2
.visible .entry matmul_transb_kernel_v2(
	.param .u64 .ptr .align 1 matmul_transb_kernel_v2_param_0,
	.param .u64 .ptr .align 1 matmul_transb_kernel_v2_param_1,
	.param .u64 .ptr .align 1 matmul_transb_kernel_v2_param_2,
	.param .u32 matmul_transb_kernel_v2_param_3,
	.param .u32 matmul_transb_kernel_v2_param_4,
	.param .u32 matmul_transb_kernel_v2_param_5,
	.param .f32 matmul_transb_kernel_v2_param_6,
	.param .f32 matmul_transb_kernel_v2_param_7
)
{
	.reg .pred 	%p<8>;
	.reg .b32 	%r<43>;
	.reg .b32 	%f<116>;
	.reg .b64 	%rd<27>;
	// demoted variable
	.shared .align 4 .b8 _ZZ23matmul_transb_kernel_v2E2sA[4096];
	// demoted variable
	.shared .align 4 .b8 _ZZ23matmul_transb_kernel_v2E2sB[4096];
	ld.param.u64 	%rd8, [matmul_transb_kernel_v2_param_0];
	ld.param.u64 	%rd9, [matmul_transb_kernel_v2_param_1];
	ld.param.u64 	%rd10, [matmul_transb_kernel_v2_param_2];
	ld.param.u32 	%r19, [matmul_transb_kernel_v2_param_3];
	ld.param.u32 	%r17, [matmul_transb_kernel_v2_param_4];
	ld.param.u32 	%r18, [matmul_transb_kernel_v2_param_5];
	ld.param.f32 	%f8, [matmul_transb_kernel_v2_param_6];
	ld.param.f32 	%f9, [matmul_transb_kernel_v2_param_7];
	mov.u32 	%r1, %ctaid.x;
	mov.u32 	%r2, %ctaid.y;
	mov.u32 	%r3, %tid.x;
	mov.u32 	%r4, %tid.y;
	mov.u32 	%r21, %ntid.x;
	mad.lo.s32 	%r22, %r1, %r21, %r3;
	mov.u32 	%r23, %ntid.y;
	mad.lo.s32 	%r24, %r2, %r23, %r4;
	setp.ge.u32 	%p1, %r22, %r17;
	setp.ge.u32 	%p2, %r24, %r19;
	or.pred  	%p3, %p1, %p2;
	@%p3 bra 	$L__BB6_9;
	shl.b32 	%r5, %r2, 5;
	shl.b32 	%r6, %r1, 5;
	setp.eq.s32 	%p4, %r18, 0;
	mov.f32 	%f115, 0f00000000;
	@%p4 bra 	$L__BB6_8;
	mul.lo.s32 	%r27, %r18, %r5;
	mad.lo.s32 	%r28, %r18, %r4, %r3;
	shl.b32 	%r29, %r4, 5;
	add.s32 	%r30, %r29, %r3;
	shl.b32 	%r31, %r30, 2;
	mov.u32 	%r32, _ZZ23matmul_transb_kernel_v2E2sA;
	add.s32 	%r7, %r32, %r31;
	mad.lo.s32 	%r33, %r17, %r4, %r3;
	mov.u32 	%r34, _ZZ23matmul_transb_kernel_v2E2sB;
	add.s32 	%r8, %r34, %r31;
	shl.b32 	%r35, %r17, 5;
	shl.b32 	%r36, %r4, 7;
	add.s32 	%r9, %r32, %r36;
	shl.b32 	%r37, %r3, 2;
	add.s32 	%r10, %r34, %r37;
	mul.wide.u32 	%rd11, %r27, 4;
	mul.wide.u32 	%rd12, %r28, 4;
	add.s64 	%rd13, %rd11, %rd12;
	cvta.to.global.u64 	%rd14, %rd8;
	add.s64 	%rd26, %rd14, %rd13;
	mul.wide.u32 	%rd15, %r6, 4;
	mul.wide.u32 	%rd16, %r33, 4;
	add.s64 	%rd17, %rd15, %rd16;
	cvta.to.global.u64 	%rd18, %rd9;
	add.s64 	%rd25, %rd18, %rd17;
	mul.wide.u32 	%rd3, %r35, 4;
	mov.f32 	%f115, 0f00000000;
	mov.b32 	%r42, 0;
	mov.u32 	%r40, %r3;
	mov.u32 	%r41, %r4;
$L__BB6_3:
	setp.ge.u32 	%p5, %r40, %r18;
	mov.f32 	%f113, 0f00000000;
	@%p5 bra 	$L__BB6_5;
	ld.global.f32 	%f113, [%rd26];
$L__BB6_5:
	st.shared.f32 	[%r7], %f113;
	setp.ge.u32 	%p6, %r41, %r18;
	mov.f32 	%f114, 0f00000000;
	@%p6 bra 	$L__BB6_7;
	ld.global.f32 	%f114, [%rd25];
$L__BB6_7:
	st.shared.f32 	[%r8], %f114;
	bar.sync 	0;
	ld.shared.f32 	%f14, [%r9];
	ld.shared.f32 	%f15, [%r10];
	fma.rn.f32 	%f16, %f14, %f15, %f115;
	ld.shared.f32 	%f17, [%r9+4];
	ld.shared.f32 	%f18, [%r10+128];
	fma.rn.f32 	%f19, %f17, %f18, %f16;
	ld.shared.f32 	%f20, [%r9+8];
	ld.shared.f32 	%f21, [%r10+256];
	fma.rn.f32 	%f22, %f20, %f21, %f19;
	ld.shared.f32 	%f23, [%r9+12];
	ld.shared.f32 	%f24, [%r10+384];
	fma.rn.f32 	%f25, %f23, %f24, %f22;
	ld.shared.f32 	%f26, [%r9+16];
	ld.shared.f32 	%f27, [%r10+512];
	fma.rn.f32 	%f28, %f26, %f27, %f25;
	ld.shared.f32 	%f29, [%r9+20];
	ld.shared.f32 	%f30, [%r10+640];
	fma.rn.f32 	%f31, %f29, %f30, %f28;
	ld.shared.f32 	%f32, [%r9+24];
	ld.shared.f32 	%f33, [%r10+768];
	fma.rn.f32 	%f34, %f32, %f33, %f31;
	ld.shared.f32 	%f35, [%r9+28];
	ld.shared.f32 	%f36, [%r10+896];
	fma.rn.f32 	%f37, %f35, %f36, %f34;
	ld.shared.f32 	%f38, [%r9+32];
	ld.shared.f32 	%f39, [%r10+1024];
	fma.rn.f32 	%f40, %f38, %f39, %f37;
	ld.shared.f32 	%f41, [%r9+36];
	ld.shared.f32 	%f42, [%r10+1152];
	fma.rn.f32 	%f43, %f41, %f42, %f40;
	ld.shared.f32 	%f44, [%r9+40];
	ld.shared.f32 	%f45, [%r10+1280];
	fma.rn.f32 	%f46, %f44, %f45, %f43;
	ld.shared.f32 	%f47, [%r9+44];
	ld.shared.f32 	%f48, [%r10+1408];
	fma.rn.f32 	%f49, %f47, %f48, %f46;
	ld.shared.f32 	%f50, [%r9+48];
	ld.shared.f32 	%f51, [%r10+1536];
	fma.rn.f32 	%f52, %f50, %f51, %f49;
	ld.shared.f32 	%f53, [%r9+52];
	ld.shared.f32 	%f54, [%r10+1664];
	fma.rn.f32 	%f55, %f53, %f54, %f52;
	ld.shared.f32 	%f56, [%r9+56];
	ld.shared.f32 	%f57, [%r10+1792];
	fma.rn.f32 	%f58, %f56, %f57, %f55;
	ld.shared.f32 	%f59, [%r9+60];
	ld.shared.f32 	%f60, [%r10+1920];
	fma.rn.f32 	%f61, %f59, %f60, %f58;
	ld.shared.f32 	%f62, [%r9+64];
	ld.shared.f32 	%f63, [%r10+2048];
	fma.rn.f32 	%f64, %f62, %f63, %f61;
	ld.shared.f32 	%f65, [%r9+68];
	ld.shared.f32 	%f66, [%r10+2176];
	fma.rn.f32 	%f67, %f65, %f66, %f64;
	ld.shared.f32 	%f68, [%r9+72];
	ld.shared.f32 	%f69, [%r10+2304];
	fma.rn.f32 	%f70, %f68, %f69, %f67;
	ld.shared.f32 	%f71, [%r9+76];
	ld.shared.f32 	%f72, [%r10+2432];
	fma.rn.f32 	%f73, %f71, %f72, %f70;
	ld.shared.f32 	%f74, [%r9+80];
	ld.shared.f32 	%f75, [%r10+2560];
	fma.rn.f32 	%f76, %f74, %f75, %f73;
	ld.shared.f32 	%f77, [%r9+84];
	ld.shared.f32 	%f78, [%r10+2688];
	fma.rn.f32 	%f79, %f77, %f78, %f76;
	ld.shared.f32 	%f80, [%r9+88];
	ld.shared.f32 	%f81, [%r10+2816];
	fma.rn.f32 	%f82, %f80, %f81, %f79;
	ld.shared.f32 	%f83, [%r9+92];
	ld.shared.f32 	%f84, [%r10+2944];
	fma.rn.f32 	%f85, %f83, %f84, %f82;
	ld.shared.f32 	%f86, [%r9+96];
	ld.shared.f32 	%f87, [%r10+3072];
	fma.rn.f32 	%f88, %f86, %f87, %f85;
	ld.shared.f32 	%f89, [%r9+100];
	ld.shared.f32 	%f90, [%r10+3200];
	fma.rn.f32 	%f91, %f89, %f90, %f88;
	ld.shared.f32 	%f92, [%r9+104];
	ld.shared.f32 	%f93, [%r10+3328];
	fma.rn.f32 	%f94, %f92, %f93, %f91;
	ld.shared.f32 	%f95, [%r9+108];
	ld.shared.f32 	%f96, [%r10+3456];
	fma.rn.f32 	%f97, %f95, %f96, %f94;
	ld.shared.f32 	%f98, [%r9+112];
	ld.shared.f32 	%f99, [%r10+3584];
	fma.rn.f32 	%f100, %f98, %f99, %f97;
	ld.shared.f32 	%f101, [%r9+116];
	ld.shared.f32 	%f102, [%r10+3712];
	fma.rn.f32 	%f103, %f101, %f102, %f100;
	ld.shared.f32 	%f104, [%r9+120];
	ld.shared.f32 	%f105, [%r10+3840];
	fma.rn.f32 	%f106, %f104, %f105, %f103;
	ld.shared.f32 	%f107, [%r9+124];
	ld.shared.f32 	%f108, [%r10+3968];
	fma.rn.f32 	%f115, %f107, %f108, %f106;
	bar.sync 	0;
	add.s32 	%r42, %r42, 32;
	add.s64 	%rd26, %rd26, 128;
	add.s64 	%rd25, %rd25, %rd3;
	add.s32 	%r41, %r41, 1024;
	add.s32 	%r40, %r40, 1024;
	setp.lt.u32 	%p7, %r42, %r18;
	@%p7 bra 	$L__BB6_3;
$L__BB6_8:
	mad.lo.s32 	%r38, %r17, %r4, %r3;
	cvt.u64.u32 	%rd19, %r38;
	mad.lo.s32 	%r39, %r17, %r5, %r6;
	cvt.u64.u32 	%rd20, %r39;
	add.s64 	%rd21, %rd20, %rd19;
	cvta.to.global.u64 	%rd22, %rd10;
	shl.b64 	%rd23, %rd21, 2;
	add.s64 	%rd24, %rd22, %rd23;
	ld.global.f32 	%f109, [%rd24];
	mul.f32 	%f110, %f8, %f109;
	fma.rn.f32 	%f111, %f9, %f115, %f110;
	st.global.f32 	[%rd24], %f111;
$L__BB6_9:
	ret;

}


// ===== COMPILED SASS (sm_100) =====

	.target	sm_100

	.elftype	@"ET_EXEC"


//--------------------- .note.nv.tkinfo           --------------------------
	.section	.note.nv.tkinfo,"",@"SHT_NOTE"
	.sectionflags	@"SHF_NOTE_NV_TKINFO"
	.tkinfo
        /*0018*/ 	.word	0x00000002
        /*0030*/ 	.string	""
        /*0030*/ 	.string	"ptxas"
        /*0030*/ 	.string	"Cuda compilation tools, release 13.0, V13.0.88"
        /*0030*/ 	.string	"Build cuda_13.0.r13.0/compiler.36424714_0"
        /*0030*/ 	.string	"-arch sm_100 -m 64 "



//--------------------- .note.nv.cuinfo           --------------------------
	.section	.note.nv.cuinfo,"",@"SHT_NOTE"
	.sectionflags	@"SHF_NOTE_NV_CUINFO"
        /*0018*/ 	.short	0x0002
        /*001a*/ 	.short	0x0064
        /*001c*/ 	.short	0x0082
	.zero		2


//--------------------- .nv.info                  --------------------------
	.section	.nv.info,"",@"SHT_CUDA_INFO"
	.align	4


	//----- nvinfo : EIATTR_REGCOUNT
	.align		4
        /*0000*/ 	.byte	0x04, 0x2f
        /*0002*/ 	.short	(.L_2 - .L_1)
	.align		4
.L_1:
        /*0004*/ 	.word	index@(gather_kernel)
        /*0008*/ 	.word	0x00000020


	//----- nvinfo : EIATTR_FRAME_SIZE
	.align		4
.L_2:
        /*000c*/ 	.byte	0x04, 0x11
        /*000e*/ 	.short	(.L_4 - .L_3)
	.align		4
.L_3:
        /*0010*/ 	.word	index@(gather_kernel)
        /*0014*/ 	.word	0x00000000


	//----- nvinfo : EIATTR_REGCOUNT
	.align		4
.L_4:
        /*0018*/ 	.byte	0x04, 0x2f
        /*001a*/ 	.short	(.L_6 - .L_5)
	.align		4
.L_5:
        /*001c*/ 	.word	index@(rope_kernel)
        /*0020*/ 	.word	0x00000018


	//----- nvinfo : EIATTR_FRAME_SIZE
	.align		4
.L_6:
        /*0024*/ 	.byte	0x04, 0x11
        /*0026*/ 	.short	(.L_8 - .L_7)
	.align		4
.L_7:
        /*0028*/ 	.word	index@($__internal_4_$__cuda_sm3x_div_rn_noftz_f32_slowpath)
        /*002c*/ 	.word	0x00000020


	//----- nvinfo : EIATTR_FRAME_SIZE
	.align		4
.L_8:
        /*0030*/ 	.byte	0x04, 0x11
        /*0032*/ 	.short	(.L_10 - .L_9)
	.align		4
.L_9:
        /*0034*/ 	.word	index@(rope_kernel)
        /*0038*/ 	.word	0x00000020


	//----- nvinfo : EIATTR_REGCOUNT
	.align		4
.L_10:
        /*003c*/ 	.byte	0x04, 0x2f
        /*003e*/ 	.short	(.L_12 - .L_11)
	.align		4
.L_11:
        /*0040*/ 	.word	index@(masked_softmax_kernel)
        /*0044*/ 	.word	0x00000020


	//----- nvinfo : EIATTR_FRAME_SIZE
	.align		4
.L_12:
        /*0048*/ 	.byte	0x04, 0x11
        /*004a*/ 	.short	(.L_14 - .L_13)
	.align		4
.L_13:
        /*004c*/ 	.word	index@($__internal_3_$__cuda_sm3x_div_rn_noftz_f32_slowpath)
        /*0050*/ 	.word	0x00000000


	//----- nvinfo : EIATTR_FRAME_SIZE
	.align		4
.L_14:
        /*0054*/ 	.byte	0x04, 0x11
        /*0056*/ 	.short	(.L_16 - .L_15)
	.align		4
.L_15:
        /*0058*/ 	.word	index@(masked_softmax_kernel)
        /*005c*/ 	.word	0x00000000


	//----- nvinfo : EIATTR_REGCOUNT
	.align		4
.L_16:
        /*0060*/ 	.byte	0x04, 0x2f
        /*0062*/ 	.short	(.L_18 - .L_17)
	.align		4
.L_17:
        /*0064*/ 	.word	index@(rms_norm_kernel)
        /*0068*/ 	.word	0x00000020


	//----- nvinfo : EIATTR_FRAME_SIZE
	.align		4
.L_18:
        /*006c*/ 	.byte	0x04, 0x11
        /*006e*/ 	.short	(.L_20 - .L_19)
	.align		4
.L_19:
        /*0070*/ 	.word	index@($__internal_2_$__cuda_sm3x_div_rn_noftz_f32_slowpath)
        /*0074*/ 	.word	0x00000000


	//----- nvinfo : EIATTR_FRAME_SIZE
	.align		4
.L_20:
        /*0078*/ 	.byte	0x04, 0x11
        /*007a*/ 	.short	(.L_22 - .L_21)
	.align		4
.L_21:
        /*007c*/ 	.word	index@($__internal_1_$__cuda_sm20_sqrt_rn_f32_slowpath)
        /*0080*/ 	.word	0x00000000


	//----- nvinfo : EIATTR_FRAME_SIZE
	.align		4
.L_22:
        /*0084*/ 	.byte	0x04, 0x11
        /*0086*/ 	.short	(.L_24 - .L_23)
	.align		4
.L_23:
        /*0088*/ 	.word	index@(rms_norm_kernel)
        /*008c*/ 	.word	0x00000000


	//----- nvinfo : EIATTR_REGCOUNT
	.align		4
.L_24:
        /*0090*/ 	.byte	0x04, 0x2f
        /*0092*/ 	.short	(.L_26 - .L_25)
	.align		4
.L_25:
        /*0094*/ 	.word	index@(swiglu_kernel)
        /*0098*/ 	.word	0x0000000f


	//----- nvinfo : EIATTR_FRAME_SIZE
	.align		4
.L_26:
        /*009c*/ 	.byte	0x04, 0x11
        /*009e*/ 	.short	(.L_28 - .L_27)
	.align		4
.L_27:
        /*00a0*/ 	.word	index@($__internal_0_$__cuda_sm20_rcp_rn_f32_slowpath)
        /*00a4*/ 	.word	0x00000000


	//----- nvinfo : EIATTR_FRAME_SIZE
	.align		4
.L_28:
        /*00a8*/ 	.byte	0x04, 0x11
        /*00aa*/ 	.short	(.L_30 - .L_29)
	.align		4
.L_29:
        /*00ac*/ 	.word	index@(swiglu_kernel)
        /*00b0*/ 	.word	0x00000000


	//----- nvinfo : EIATTR_REGCOUNT
	.align		4
.L_30:
        /*00b4*/ 	.byte	0x04, 0x2f
        /*00b6*/ 	.short	(.L_32 - .L_31)
	.align		4
.L_31:
        /*00b8*/ 	.word	index@(matmul_transb_kernel)
        /*00bc*/ 	.word	0x00000020


	//----- nvinfo : EIATTR_FRAME_SIZE
	.align		4
.L_32:
        /*00c0*/ 	.byte	0x04, 0x11
        /*00c2*/ 	.short	(.L_34 - .L_33)
	.align		4
.L_33:
        /*00c4*/ 	.word	index@(matmul_transb_kernel)
        /*00c8*/ 	.word	0x00000000


	//----- nvinfo : EIATTR_REGCOUNT
	.align		4
.L_34:
        /*00cc*/ 	.byte	0x04, 0x2f
        /*00ce*/ 	.short	(.L_36 - .L_35)
	.align		4
.L_35:
        /*00d0*/ 	.word	index@(matmul_transb_kernel_v2)
        /*00d4*/ 	.word	0x00000020


	//----- nvinfo : EIATTR_FRAME_SIZE
	.align		4
.L_36:
        /*00d8*/ 	.byte	0x04, 0x11
        /*00da*/ 	.short	(.L_38 - .L_37)
	.align		4
.L_37:
        /*00dc*/ 	.word	index@(matmul_transb_kernel_v2)
        /*00e0*/ 	.word	0x00000000


	//----- nvinfo : EIATTR_MIN_STACK_SIZE
	.align		4
.L_38:
        /*00e4*/ 	.byte	0x04, 0x12
        /*00e6*/ 	.short	(.L_40 - .L_39)
	.align		4
.L_39:
        /*00e8*/ 	.word	index@(matmul_transb_kernel_v2)
        /*00ec*/ 	.word	0x00000000


	//----- nvinfo : EIATTR_MIN_STACK_SIZE
	.align		4
.L_40:
        /*00f0*/ 	.byte	0x04, 0x12
        /*00f2*/ 	.short	(.L_42 - .L_41)
	.align		4
.L_41:
        /*00f4*/ 	.word	index@(matmul_transb_kernel)
        /*00f8*/ 	.word	0x00000000


	//----- nvinfo : EIATTR_MIN_STACK_SIZE
	.align		4
.L_42:
        /*00fc*/ 	.byte	0x04, 0x12
        /*00fe*/ 	.short	(.L_44 - .L_43)
	.align		4
.L_43:
        /*0100*/ 	.word	index@(swiglu_kernel)
        /*0104*/ 	.word	0x00000000


	//----- nvinfo : EIATTR_MIN_STACK_SIZE
	.align		4
.L_44:
        /*0108*/ 	.byte	0x04, 0x12
        /*010a*/ 	.short	(.L_46 - .L_45)
	.align		4
.L_45:
        /*010c*/ 	.word	index@(rms_norm_kernel)
        /*0110*/ 	.word	0x00000000


	//----- nvinfo : EIATTR_MIN_STACK_SIZE
	.align		4
.L_46:
        /*0114*/ 	.byte	0x04, 0x12
        /*0116*/ 	.short	(.L_48 - .L_47)
	.align		4
.L_47:
        /*0118*/ 	.word	index@(masked_softmax_kernel)
        /*011c*/ 	.word	0x00000000


	//----- nvinfo : EIATTR_MIN_STACK_SIZE
	.align		4
.L_48:
        /*0120*/ 	.byte	0x04, 0x12
        /*0122*/ 	.short	(.L_50 - .L_49)
	.align		4
.L_49:
        /*0124*/ 	.word	index@(rope_kernel)
        /*0128*/ 	.word	0x00000020


	//----- nvinfo : EIATTR_MIN_STACK_SIZE
	.align		4
.L_50:
        /*012c*/ 	.byte	0x04, 0x12
        /*012e*/ 	.short	(.L_52 - .L_51)
	.align		4
.L_51:
        /*0130*/ 	.word	index@(gather_kernel)
        /*0134*/ 	.word	0x00000000
.L_52:


//--------------------- .nv.compat                --------------------------
	.section	.nv.compat,"",@"SHT_CUDA_COMPAT_INFO"
	.align	4
        /*0000*/ 	.byte	0x02, 0x09, 0x00, 0x00, 0x02, 0x02, 0x01, 0x00, 0x02, 0x05, 0x05, 0x00, 0x03, 0x07, 0x01, 0x01
        /*0010*/ 	.byte	0x02, 0x03, 0x00, 0x00, 0x02, 0x06, 0x01, 0x00, 0x04, 0x0b, 0x08, 0x00, 0x01, 0x00, 0x00, 0x00
        /*0020*/ 	.byte	0x00, 0x00, 0x00, 0x00


//--------------------- .nv.info.matmul_transb_kernel_v2 --------------------------
	.section	.nv.info.matmul_transb_kernel_v2,"",@"SHT_CUDA_INFO"
	.sectionflags	@""
	.align	4


	//----- nvinfo : EIATTR_CUDA_API_VERSION
	.align		4
        /*0000*/ 	.byte	0x04, 0x37
        /*0002*/ 	.short	(.L_54 - .L_53)
.L_53:
        /*0004*/ 	.word	0x00000082


	//----- nvinfo : EIATTR_KPARAM_INFO
	.align		4
.L_54:
        /*0008*/ 	.byte	0x04, 0x17
        /*000a*/ 	.short	(.L_56 - .L_55)
.L_55:
        /*000c*/ 	.word	0x00000000
        /*0010*/ 	.short	0x0007
        /*0012*/ 	.short	0x0028
        /*0014*/ 	.byte	0x00, 0xf0, 0x11, 0x00


	//----- nvinfo : EIATTR_KPARAM_INFO
	.align		4
.L_56:
        /*0018*/ 	.byte	0x04, 0x17
        /*001a*/ 	.short	(.L_58 - .L_57)
.L_57:
        /*001c*/ 	.word	0x00000000
        /*0020*/ 	.short	0x0006
        /*0022*/ 	.short	0x0024
        /*0024*/ 	.byte	0x00, 0xf0, 0x11, 0x00


	//----- nvinfo : EIATTR_KPARAM_INFO
	.align		4
.L_58:
        /*0028*/ 	.byte	0x04, 0x17
        /*002a*/ 	.short	(.L_60 - .L_59)
.L_59:
        /*002c*/ 	.word	0x00000000
        /*0030*/ 	.short	0x0005
        /*0032*/ 	.short	0x0020
        /*0034*/ 	.byte	0x00, 0xf0, 0x11, 0x00


	//----- nvinfo : EIATTR_KPARAM_INFO
	.align		4
.L_60:
        /*0038*/ 	.byte	0x04, 0x17
        /*003a*/ 	.short	(.L_62 - .L_61)
.L_61:
        /*003c*/ 	.word	0x00000000
        /*0040*/ 	.short	0x0004
        /*0042*/ 	.short	0x001c
        /*0044*/ 	.byte	0x00, 0xf0, 0x11, 0x00


	//----- nvinfo : EIATTR_KPARAM_INFO
	.align		4
.L_62:
        /*0048*/ 	.byte	0x04, 0x17
        /*004a*/ 	.short	(.L_64 - .L_63)
.L_63:
        /*004c*/ 	.word	0x00000000
        /*0050*/ 	.short	0x0003
        /*0052*/ 	.short	0x0018
        /*0054*/ 	.byte	0x00, 0xf0, 0x11, 0x00


	//----- nvinfo : EIATTR_KPARAM_INFO
	.align		4
.L_64:
        /*0058*/ 	.byte	0x04, 0x17
        /*005a*/ 	.short	(.L_66 - .L_65)
.L_65:
        /*005c*/ 	.word	0x00000000
        /*0060*/ 	.short	0x0002
        /*0062*/ 	.short	0x0010
        /*0064*/ 	.byte	0x00, 0xf5, 0x21, 0x00


	//----- nvinfo : EIATTR_KPARAM_INFO
	.align		4
.L_66:
        /*0068*/ 	.byte	0x04, 0x17
        /*006a*/ 	.short	(.L_68 - .L_67)
.L_67:
        /*006c*/ 	.word	0x00000000
        /*0070*/ 	.short	0x0001
        /*0072*/ 	.short	0x0008
        /*0074*/ 	.byte	0x00, 0xf5, 0x21, 0x00


	//----- nvinfo : EIATTR_KPARAM_INFO
	.align		4
.L_68:
        /*0078*/ 	.byte	0x04, 0x17
        /*007a*/ 	.short	(.L_70 - .L_69)
.L_69:
        /*007c*/ 	.word	0x00000000
        /*0080*/ 	.short	0x0000
        /*0082*/ 	.short	0x0000
        /*0084*/ 	.byte	0x00, 0xf5, 0x21, 0x00


	//----- nvinfo : EIATTR_SPARSE_MMA_MASK
	.align		4
.L_70:
        /*0088*/ 	.byte	0x03, 0x50
        /*008a*/ 	.short	0x0000


	//----- nvinfo : EIATTR_MAXREG_COUNT
	.align		4
        /*008c*/ 	.byte	0x03, 0x1b
        /*008e*/ 	.short	0x00ff


	//----- nvinfo : EIATTR_NUM_BARRIERS
	.align		4
        /*0090*/ 	.byte	0x02, 0x4c
        /*0092*/ 	.byte	0x01
	.zero		1


	//----- nvinfo : EIATTR_MERCURY_ISA_VERSION
	.align		4
        /*0094*/ 	.byte	0x03, 0x5f
        /*0096*/ 	.short	0x0101


	//----- nvinfo : EIATTR_VRC_CTA_INIT_COUNT
	.align		4
        /*0098*/ 	.byte	0x02, 0x4a
	.zero		1
	.zero		1


	//----- nvinfo : EIATTR_EXIT_INSTR_OFFSETS
	.align		4
        /*009c*/ 	.byte	0x04, 0x1c
        /*009e*/ 	.short	(.L_72 - .L_71)


	//   ....[0]....
.L_71:
        /*00a0*/ 	.word	0x000000c0


	//   ....[1]....
        /*00a4*/ 	.word	0x000009a0


	//----- nvinfo : EIATTR_CBANK_PARAM_SIZE
	.align		4
.L_72:
        /*00a8*/ 	.byte	0x03, 0x19
        /*00aa*/ 	.short	0x002c


	//----- nvinfo : EIATTR_PARAM_CBANK
	.align		4
        /*00ac*/ 	.byte	0x04, 0x0a
        /*00ae*/ 	.short	(.L_74 - .L_73)
	.align		4
.L_73:
        /*00b0*/ 	.word	index@(.nv.constant0.matmul_transb_kernel_v2)
        /*00b4*/ 	.short	0x0380
        /*00b6*/ 	.short	0x002c


	//----- nvinfo : EIATTR_SW_WAR
	.align		4
.L_74:
        /*00b8*/ 	.byte	0x04, 0x36
        /*00ba*/ 	.short	(.L_76 - .L_75)
.L_75:
        /*00bc*/ 	.word	0x00000008
.L_76:


//--------------------- .nv.info.matmul_transb_kernel --------------------------
	.section	.nv.info.matmul_transb_kernel,"",@"SHT_CUDA_INFO"
	.sectionflags	@""
	.align	4


	//----- nvinfo : EIATTR_CUDA_API_VERSION
	.align		4
        /*0000*/ 	.byte	0x04, 0x37
        /*0002*/ 	.short	(.L_78 - .L_77)
.L_77:
        /*0004*/ 	.word	0x00000082


	//----- nvinfo : EIATTR_KPARAM_INFO
	.align		4
.L_78:
        /*0008*/ 	.byte	0x04, 0x17
        /*000a*/ 	.short	(.L_80 - .L_79)
.L_79:
        /*000c*/ 	.word	0x00000000
        /*0010*/ 	.short	0x0007
        /*0012*/ 	.short	0x0028
        /*0014*/ 	.byte	0x00, 0xf0, 0x11, 0x00


	//----- nvinfo : EIATTR_KPARAM_INFO
	.align		4
.L_80:
        /*0018*/ 	.byte	0x04, 0x17
        /*001a*/ 	.short	(.L_82 - .L_81)
.L_81:
        /*001c*/ 	.word	0x00000000
        /*0020*/ 	.short	0x0006
        /*0022*/ 	.short	0x0024
        /*0024*/ 	.byte	0x00, 0xf0, 0x11, 0x00


	//----- nvinfo : EIATTR_KPARAM_INFO
	.align		4
.L_82:
        /*0028*/ 	.byte	0x04, 0x17
        /*002a*/ 	.short	(.L_84 - .L_83)
.L_83:
        /*002c*/ 	.word	0x00000000
        /*0030*/ 	.short	0x0005
        /*0032*/ 	.short	0x0020
        /*0034*/ 	.byte	0x00, 0xf0, 0x11, 0x00


	//----- nvinfo : EIATTR_KPARAM_INFO
	.align		4
.L_84:
        /*0038*/ 	.byte	0x04, 0x17
        /*003a*/ 	.short	(.L_86 - .L_85)
.L_85:
        /*003c*/ 	.word	0x00000000
        /*0040*/ 	.short	0x0004
        /*0042*/ 	.short	0x001c
        /*0044*/ 	.byte	0x00, 0xf0, 0x11, 0x00


	//----- nvinfo : EIATTR_KPARAM_INFO
	.align		4
.L_86:
        /*0048*/ 	.byte	0x04, 0x17
        /*004a*/ 	.short	(.L_88 - .L_87)
.L_87:
        /*004c*/ 	.word	0x00000000
        /*0050*/ 	.short	0x0003
        /*0052*/ 	.short	0x0018
        /*0054*/ 	.byte	0x00, 0xf0, 0x11, 0x00


	//----- nvinfo : EIATTR_KPARAM_INFO
	.align		4
.L_88:
        /*0058*/ 	.byte	0x04, 0x17
        /*005a*/ 	.short	(.L_90 - .L_89)
.L_89:
        /*005c*/ 	.word	0x00000000
        /*0060*/ 	.short	0x0002
        /*0062*/ 	.short	0x0010
        /*0064*/ 	.byte	0x00, 0xf5, 0x21, 0x00


	//----- nvinfo : EIATTR_KPARAM_INFO
	.align		4
.L_90:
        /*0068*/ 	.byte	0x04, 0x17
        /*006a*/ 	.short	(.L_92 - .L_91)
.L_91:
        /*006c*/ 	.word	0x00000000
        /*0070*/ 	.short	0x0001
        /*0072*/ 	.short	0x0008
        /*0074*/ 	.byte	0x00, 0xf5, 0x21, 0x00


	//----- nvinfo : EIATTR_KPARAM_INFO
	.align		4
.L_92:
        /*0078*/ 	.byte	0x04, 0x17
        /*007a*/ 	.short	(.L_94 - .L_93)
.L_93:
        /*007c*/ 	.word	0x00000000
        /*0080*/ 	.short	0x0000
        /*0082*/ 	.short	0x0000
        /*0084*/ 	.byte	0x00, 0xf5, 0x21, 0x00


	//----- nvinfo : EIATTR_SPARSE_MMA_MASK
	.align		4
.L_94:
        /*0088*/ 	.byte	0x03, 0x50
        /*008a*/ 	.short	0x0000


	//----- nvinfo : EIATTR_MAXREG_COUNT
	.align		4
        /*008c*/ 	.byte	0x03, 0x1b
        /*008e*/ 	.short	0x00ff


	//----- nvinfo : EIATTR_MERCURY_ISA_VERSION
	.align		4
        /*0090*/ 	.byte	0x03, 0x5f
        /*0092*/ 	.short	0x0101


	//----- nvinfo : EIATTR_VRC_CTA_INIT_COUNT
	.align		4
        /*0094*/ 	.byte	0x02, 0x4a
	.zero		1
	.zero		1


	//----- nvinfo : EIATTR_EXIT_INSTR_OFFSETS
	.align		4
        /*0098*/ 	.byte	0x04, 0x1c
        /*009a*/ 	.short	(.L_96 - .L_95)


	//   ....[0]....
.L_95:
        /*009c*/ 	.word	0x000000c0


	//   ....[1]....
        /*00a0*/ 	.word	0x000010f0


	//----- nvinfo : EIATTR_CBANK_PARAM_SIZE
	.align		4
.L_96:
        /*00a4*/ 	.byte	0x03, 0x19
        /*00a6*/ 	.short	0x002c


	//----- nvinfo : EIATTR_PARAM_CBANK
	.align		4
        /*00a8*/ 	.byte	0x04, 0x0a
        /*00aa*/ 	.short	(.L_98 - .L_97)
	.align		4
.L_97:
        /*00ac*/ 	.word	index@(.nv.constant0.matmul_transb_kernel)
        /*00b0*/ 	.short	0x0380
        /*00b2*/ 	.short	0x002c


	//----- nvinfo : EIATTR_SW_WAR
	.align		4
.L_98:
        /*00b4*/ 	.byte	0x04, 0x36
        /*00b6*/ 	.short	(.L_100 - .L_99)
.L_99:
        /*00b8*/ 	.word	0x00000008
.L_100:


//--------------------- .nv.info.swiglu_kernel    --------------------------
	.section	.nv.info.swiglu_kernel,"",@"SHT_CUDA_INFO"
	.sectionflags	@""
	.align	4


	//----- nvinfo : EIATTR_CUDA_API_VERSION
	.align		4
        /*0000*/ 	.byte	0x04, 0x37
        /*0002*/ 	.short	(.L_102 - .L_101)
.L_101:
        /*0004*/ 	.word	0x00000082


	//----- nvinfo : EIATTR_KPARAM_INFO
	.align		4
.L_102:
        /*0008*/ 	.byte	0x04, 0x17
        /*000a*/ 	.short	(.L_104 - .L_103)
.L_103:
        /*000c*/ 	.word	0x00000000
        /*0010*/ 	.short	0x0002
        /*0012*/ 	.short	0x0010
        /*0014*/ 	.byte	0x00, 0xf0, 0x11, 0x00


	//----- nvinfo : EIATTR_KPARAM_INFO
	.align		4
.L_104:
        /*0018*/ 	.byte	0x04, 0x17
        /*001a*/ 	.short	(.L_106 - .L_105)
.L_105:
        /*001c*/ 	.word	0x00000000
        /*0020*/ 	.short	0x0001
        /*0022*/ 	.short	0x0008
        /*0024*/ 	.byte	0x00, 0xf5, 0x21, 0x00


	//----- nvinfo : EIATTR_KPARAM_INFO
	.align		4
.L_106:
        /*0028*/ 	.byte	0x04, 0x17
        /*002a*/ 	.short	(.L_108 - .L_107)
.L_107:
        /*002c*/ 	.word	0x00000000
        /*0030*/ 	.short	0x0000
        /*0032*/ 	.short	0x0000
        /*0034*/ 	.byte	0x00, 0xf5, 0x21, 0x00


	//----- nvinfo : EIATTR_SPARSE_MMA_MASK
	.align		4
.L_108:
        /*0038*/ 	.byte	0x03, 0x50
        /*003a*/ 	.short	0x0000


	//----- nvinfo : EIATTR_MAXREG_COUNT
	.align		4
        /*003c*/ 	.byte	0x03, 0x1b
        /*003e*/ 	.short	0x00ff


	//----- nvinfo : EIATTR_MERCURY_ISA_VERSION
	.align		4
        /*0040*/ 	.byte	0x03, 0x5f
        /*0042*/ 	.short	0x0101


	//----- nvinfo : EIATTR_VRC_CTA_INIT_COUNT
	.align		4
        /*0044*/ 	.byte	0x02, 0x4a
	.zero		1
	.zero		1


	//----- nvinfo : EIATTR_EXIT_INSTR_OFFSETS
	.align		4
        /*0048*/ 	.byte	0x04, 0x1c
        /*004a*/ 	.short	(.L_110 - .L_109)


	//   ....[0]....
.L_109:
        /*004c*/ 	.word	0x00000070


	//   ....[1]....
        /*0050*/ 	.word	0x00000290


	//----- nvinfo : EIATTR_CRS_STACK_SIZE
	.align		4
.L_110:
        /*0054*/ 	.byte	0x04, 0x1e
        /*0056*/ 	.short	(.L_112 - .L_111)
.L_111:
        /*0058*/ 	.word	0x00000000


	//----- nvinfo : EIATTR_CBANK_PARAM_SIZE
	.align		4
.L_112:
        /*005c*/ 	.byte	0x03, 0x19
        /*005e*/ 	.short	0x0014


	//----- nvinfo : EIATTR_PARAM_CBANK
	.align		4
        /*0060*/ 	.byte	0x04, 0x0a
        /*0062*/ 	.short	(.L_114 - .L_113)
	.align		4
.L_113:
        /*0064*/ 	.word	index@(.nv.constant0.swiglu_kernel)
        /*0068*/ 	.short	0x0380
        /*006a*/ 	.short	0x0014


	//----- nvinfo : EIATTR_SW_WAR
	.align		4
.L_114:
        /*006c*/ 	.byte	0x04, 0x36
        /*006e*/ 	.short	(.L_116 - .L_115)
.L_115:
        /*0070*/ 	.word	0x00000008
.L_116:


//--------------------- .nv.info.rms_norm_kernel  --------------------------
	.section	.nv.info.rms_norm_kernel,"",@"SHT_CUDA_INFO"
	.sectionflags	@""
	.align	4


	//----- nvinfo : EIATTR_CUDA_API_VERSION
	.align		4
        /*0000*/ 	.byte	0x04, 0x37
        /*0002*/ 	.short	(.L_118 - .L_117)
.L_117:
        /*0004*/ 	.word	0x00000082


	//----- nvinfo : EIATTR_KPARAM_INFO
	.align		4
.L_118:
        /*0008*/ 	.byte	0x04, 0x17
        /*000a*/ 	.short	(.L_120 - .L_119)
.L_119:
        /*000c*/ 	.word	0x00000000
        /*0010*/ 	.short	0x0005
        /*0012*/ 	.short	0x0020
        /*0014*/ 	.byte	0x00, 0xf0, 0x11, 0x00


	//----- nvinfo : EIATTR_KPARAM_INFO
	.align		4
.L_120:
        /*0018*/ 	.byte	0x04, 0x17
        /*001a*/ 	.short	(.L_122 - .L_121)
.L_121:
        /*001c*/ 	.word	0x00000000
        /*0020*/ 	.short	0x0004
        /*0022*/ 	.short	0x001c
        /*0024*/ 	.byte	0x00, 0xf0, 0x11, 0x00


	//----- nvinfo : EIATTR_KPARAM_INFO
	.align		4
.L_122:
        /*0028*/ 	.byte	0x04, 0x17
        /*002a*/ 	.short	(.L_124 - .L_123)
.L_123:
        /*002c*/ 	.word	0x00000000
        /*0030*/ 	.short	0x0003
        /*0032*/ 	.short	0x0018
        /*0034*/ 	.byte	0x00, 0xf0, 0x11, 0x00


	//----- nvinfo : EIATTR_KPARAM_INFO
	.align		4
.L_124:
        /*0038*/ 	.byte	0x04, 0x17
        /*003a*/ 	.short	(.L_126 - .L_125)
.L_125:
        /*003c*/ 	.word	0x00000000
        /*0040*/ 	.short	0x0002
        /*0042*/ 	.short	0x0010
        /*0044*/ 	.byte	0x00, 0xf5, 0x21, 0x00


	//----- nvinfo : EIATTR_KPARAM_INFO
	.align		4
.L_126:
        /*0048*/ 	.byte	0x04, 0x17
        /*004a*/ 	.short	(.L_128 - .L_127)
.L_127:
        /*004c*/ 	.word	0x00000000
        /*0050*/ 	.short	0x0001
        /*0052*/ 	.short	0x0008
        /*0054*/ 	.byte	0x00, 0xf5, 0x21, 0x00


	//----- nvinfo : EIATTR_KPARAM_INFO
	.align		4
.L_128:
        /*0058*/ 	.byte	0x04, 0x17
        /*005a*/ 	.short	(.L_130 - .L_129)
.L_129:
        /*005c*/ 	.word	0x00000000
        /*0060*/ 	.short	0x0000
        /*0062*/ 	.short	0x0000
        /*0064*/ 	.byte	0x00, 0xf5, 0x21, 0x00


	//----- nvinfo : EIATTR_SPARSE_MMA_MASK
	.align		4
.L_130:
        /*0068*/ 	.byte	0x03, 0x50
        /*006a*/ 	.short	0x0000


	//----- nvinfo : EIATTR_MAXREG_COUNT
	.align		4
        /*006c*/ 	.byte	0x03, 0x1b
        /*006e*/ 	.short	0x00ff


	//----- nvinfo : EIATTR_MERCURY_ISA_VERSION
	.align		4
        /*0070*/ 	.byte	0x03, 0x5f
        /*0072*/ 	.short	0x0101


	//----- nvinfo : EIATTR_VRC_CTA_INIT_COUNT
	.align		4
        /*0074*/ 	.byte	0x02, 0x4a
	.zero		1
	.zero		1


	//----- nvinfo : EIATTR_EXIT_INSTR_OFFSETS
	.align		4
        /*0078*/ 	.byte	0x04, 0x1c
        /*007a*/ 	.short	(.L_132 - .L_131)


	//   ....[0]....
.L_131:
        /*007c*/ 	.word	0x00000040


	//   ....[1]....
        /*0080*/ 	.word	0x00000b10


	//   ....[2]....
        /*0084*/ 	.word	0x00000da0


	//----- nvinfo : EIATTR_CRS_STACK_SIZE
	.align		4
.L_132:
        /*0088*/ 	.byte	0x04, 0x1e
        /*008a*/ 	.short	(.L_134 - .L_133)
.L_133:
        /*008c*/ 	.word	0x00000000


	//----- nvinfo : EIATTR_CBANK_PARAM_SIZE
	.align		4
.L_134:
        /*0090*/ 	.byte	0x03, 0x19
        /*0092*/ 	.short	0x0024


	//----- nvinfo : EIATTR_PARAM_CBANK
	.align		4
        /*0094*/ 	.byte	0x04, 0x0a
        /*0096*/ 	.short	(.L_136 - .L_135)
	.align		4
.L_135:
        /*0098*/ 	.word	index@(.nv.constant0.rms_norm_kernel)
        /*009c*/ 	.short	0x0380
        /*009e*/ 	.short	0x0024


	//----- nvinfo : EIATTR_SW_WAR
	.align		4
.L_136:
        /*00a0*/ 	.byte	0x04, 0x36
        /*00a2*/ 	.short	(.L_138 - .L_137)
.L_137:
        /*00a4*/ 	.word	0x00000008
.L_138:


//--------------------- .nv.info.masked_softmax_kernel --------------------------
	.section	.nv.info.masked_softmax_kernel,"",@"SHT_CUDA_INFO"
	.sectionflags	@""
	.align	4


	//----- nvinfo : EIATTR_CUDA_API_VERSION
	.align		4
        /*0000*/ 	.byte	0x04, 0x37
        /*0002*/ 	.short	(.L_140 - .L_139)
.L_139:
        /*0004*/ 	.word	0x00000082


	//----- nvinfo : EIATTR_KPARAM_INFO
	.align		4
.L_140:
        /*0008*/ 	.byte	0x04, 0x17
        /*000a*/ 	.short	(.L_142 - .L_141)
.L_141:
        /*000c*/ 	.word	0x00000000
        /*0010*/ 	.short	0x0003
        /*0012*/ 	.short	0x0010
        /*0014*/ 	.byte	0x00, 0xf0, 0x11, 0x00


	//----- nvinfo : EIATTR_KPARAM_INFO
	.align		4
.L_142:
        /*0018*/ 	.byte	0x04, 0x17
        /*001a*/ 	.short	(.L_144 - .L_143)
.L_143:
        /*001c*/ 	.word	0x00000000
        /*0020*/ 	.short	0x0002
        /*0022*/ 	.short	0x000c
        /*0024*/ 	.byte	0x00, 0xf0, 0x11, 0x00


	//----- nvinfo : EIATTR_KPARAM_INFO
	.align		4
.L_144:
        /*0028*/ 	.byte	0x04, 0x17
        /*002a*/ 	.short	(.L_146 - .L_145)
.L_145:
        /*002c*/ 	.word	0x00000000
        /*0030*/ 	.short	0x0001
        /*0032*/ 	.short	0x0008
        /*0034*/ 	.byte	0x00, 0xf0, 0x11, 0x00


	//----- nvinfo : EIATTR_KPARAM_INFO
	.align		4
.L_146:
        /*0038*/ 	.byte	0x04, 0x17
        /*003a*/ 	.short	(.L_148 - .L_147)
.L_147:
        /*003c*/ 	.word	0x00000000
        /*0040*/ 	.short	0x0000
        /*0042*/ 	.short	0x0000
        /*0044*/ 	.byte	0x00, 0xf5, 0x21, 0x00


	//----- nvinfo : EIATTR_SPARSE_MMA_MASK
	.align		4
.L_148:
        /*0048*/ 	.byte	0x03, 0x50
        /*004a*/ 	.short	0x0000


	//----- nvinfo : EIATTR_MAXREG_COUNT
	.align		4
        /*004c*/ 	.byte	0x03, 0x1b
        /*004e*/ 	.short	0x00ff


	//----- nvinfo : EIATTR_MERCURY_ISA_VERSION
	.align		4
        /*0050*/ 	.byte	0x03, 0x5f
        /*0052*/ 	.short	0x0101


	//----- nvinfo : EIATTR_VRC_CTA_INIT_COUNT
	.align		4
        /*0054*/ 	.byte	0x02, 0x4a
	.zero		1
	.zero		1


	//----- nvinfo : EIATTR_EXIT_INSTR_OFFSETS
	.align		4
        /*0058*/ 	.byte	0x04, 0x1c
        /*005a*/ 	.short	(.L_150 - .L_149)


	//   ....[0]....
.L_149:
        /*005c*/ 	.word	0x00000060


	//   ....[1]....
        /*0060*/ 	.word	0x00001b00


	//   ....[2]....
        /*0064*/ 	.word	0x00001e10


	//   ....[3]....
        /*0068*/ 	.word	0x00001f60


	//   ....[4]....
        /*006c*/ 	.word	0x00002010


	//   ....[5]....
        /*0070*/ 	.word	0x00002070


	//----- nvinfo : EIATTR_CRS_STACK_SIZE
	.align		4
.L_150:
        /*0074*/ 	.byte	0x04, 0x1e
        /*0076*/ 	.short	(.L_152 - .L_151)
.L_151:
        /*0078*/ 	.word	0x00000000


	//----- nvinfo : EIATTR_CBANK_PARAM_SIZE
	.align		4
.L_152:
        /*007c*/ 	.byte	0x03, 0x19
        /*007e*/ 	.short	0x0014


	//----- nvinfo : EIATTR_PARAM_CBANK
	.align		4
        /*0080*/ 	.byte	0x04, 0x0a
        /*0082*/ 	.short	(.L_154 - .L_153)
	.align		4
.L_153:
        /*0084*/ 	.word	index@(.nv.constant0.masked_softmax_kernel)
        /*0088*/ 	.short	0x0380
        /*008a*/ 	.short	0x0014


	//----- nvinfo : EIATTR_SW_WAR
	.align		4
.L_154:
        /*008c*/ 	.byte	0x04, 0x36
        /*008e*/ 	.short	(.L_156 - .L_155)
.L_155:
        /*0090*/ 	.word	0x00000008
.L_156:


//--------------------- .nv.info.rope_kernel      --------------------------
	.section	.nv.info.rope_kernel,"",@"SHT_CUDA_INFO"
	.sectionflags	@""
	.align	4


	//----- nvinfo : EIATTR_CUDA_API_VERSION
	.align		4
        /*0000*/ 	.byte	0x04, 0x37
        /*0002*/ 	.short	(.L_158 - .L_157)
.L_157:
        /*0004*/ 	.word	0x00000082


	//----- nvinfo : EIATTR_KPARAM_INFO
	.align		4
.L_158:
        /*0008*/ 	.byte	0x04, 0x17
        /*000a*/ 	.short	(.L_160 - .L_159)
.L_159:
        /*000c*/ 	.word	0x00000000
        /*0010*/ 	.short	0x0005
        /*0012*/ 	.short	0x0018
        /*0014*/ 	.byte	0x00, 0xf0, 0x11, 0x00


	//----- nvinfo : EIATTR_KPARAM_INFO
	.align		4
.L_160:
        /*0018*/ 	.byte	0x04, 0x17
        /*001a*/ 	.short	(.L_162 - .L_161)
.L_161:
        /*001c*/ 	.word	0x00000000
        /*0020*/ 	.short	0x0004
        /*0022*/ 	.short	0x0014
        /*0024*/ 	.byte	0x00, 0xf0, 0x11, 0x00


	//----- nvinfo : EIATTR_KPARAM_INFO
	.align		4
.L_162:
        /*0028*/ 	.byte	0x04, 0x17
        /*002a*/ 	.short	(.L_164 - .L_163)
.L_163:
        /*002c*/ 	.word	0x00000000
        /*0030*/ 	.short	0x0003
        /*0032*/ 	.short	0x0010
        /*0034*/ 	.byte	0x00, 0xf0, 0x11, 0x00


	//----- nvinfo : EIATTR_KPARAM_INFO
	.align		4
.L_164:
        /*0038*/ 	.byte	0x04, 0x17
        /*003a*/ 	.short	(.L_166 - .L_165)
.L_165:
        /*003c*/ 	.word	0x00000000
        /*0040*/ 	.short	0x0002
        /*0042*/ 	.short	0x000c
        /*0044*/ 	.byte	0x00, 0xf0, 0x11, 0x00


	//----- nvinfo : EIATTR_KPARAM_INFO
	.align		4
.L_166:
        /*0048*/ 	.byte	0x04, 0x17
        /*004a*/ 	.short	(.L_168 - .L_167)
.L_167:
        /*004c*/ 	.word	0x00000000
        /*0050*/ 	.short	0x0001
        /*0052*/ 	.short	0x0008
        /*0054*/ 	.byte	0x00, 0xf0, 0x11, 0x00


	//----- nvinfo : EIATTR_KPARAM_INFO
	.align		4
.L_168:
        /*0058*/ 	.byte	0x04, 0x17
        /*005a*/ 	.short	(.L_170 - .L_169)
.L_169:
        /*005c*/ 	.word	0x00000000
        /*0060*/ 	.short	0x0000
        /*0062*/ 	.short	0x0000
        /*0064*/ 	.byte	0x00, 0xf5, 0x21, 0x00


	//----- nvinfo : EIATTR_SPARSE_MMA_MASK
	.align		4
.L_170:
        /*0068*/ 	.byte	0x03, 0x50
        /*006a*/ 	.short	0x0000


	//----- nvinfo : EIATTR_MAXREG_COUNT
	.align		4
        /*006c*/ 	.byte	0x03, 0x1b
        /*006e*/ 	.short	0x00ff


	//----- nvinfo : EIATTR_MERCURY_ISA_VERSION
	.align		4
        /*0070*/ 	.byte	0x03, 0x5f
        /*0072*/ 	.short	0x0101


	//----- nvinfo : EIATTR_VRC_CTA_INIT_COUNT
	.align		4
        /*0074*/ 	.byte	0x02, 0x4a
	.zero		1
	.zero		1


	//----- nvinfo : EIATTR_EXIT_INSTR_OFFSETS
	.align		4
        /*0078*/ 	.byte	0x04, 0x1c
        /*007a*/ 	.short	(.L_172 - .L_171)


	//   ....[0]....
.L_171:
        /*007c*/ 	.word	0x000000b0


	//   ....[1]....
        /*0080*/ 	.word	0x00000320


	//   ....[2]....
        /*0084*/ 	.word	0x000015f0


	//----- nvinfo : EIATTR_CRS_STACK_SIZE
	.align		4
.L_172:
        /*0088*/ 	.byte	0x04, 0x1e
        /*008a*/ 	.short	(.L_174 - .L_173)
.L_173:
        /*008c*/ 	.word	0x00000000


	//----- nvinfo : EIATTR_CBANK_PARAM_SIZE
	.align		4
.L_174:
        /*0090*/ 	.byte	0x03, 0x19
        /*0092*/ 	.short	0x001c


	//----- nvinfo : EIATTR_PARAM_CBANK
	.align		4
        /*0094*/ 	.byte	0x04, 0x0a
        /*0096*/ 	.short	(.L_176 - .L_175)
	.align		4
.L_175:
        /*0098*/ 	.word	index@(.nv.constant0.rope_kernel)
        /*009c*/ 	.short	0x0380
        /*009e*/ 	.short	0x001c


	//----- nvinfo : EIATTR_SW_WAR
	.align		4
.L_176:
        /*00a0*/ 	.byte	0x04, 0x36
        /*00a2*/ 	.short	(.L_178 - .L_177)
.L_177:
        /*00a4*/ 	.word	0x00000008
.L_178:


//--------------------- .nv.info.gather_kernel    --------------------------
	.section	.nv.info.gather_kernel,"",@"SHT_CUDA_INFO"
	.sectionflags	@""
	.align	4


	//----- nvinfo : EIATTR_CUDA_API_VERSION
	.align		4
        /*0000*/ 	.byte	0x04, 0x37
        /*0002*/ 	.short	(.L_180 - .L_179)
.L_179:
        /*0004*/ 	.word	0x00000082


	//----- nvinfo : EIATTR_KPARAM_INFO
	.align		4
.L_180:
        /*0008*/ 	.byte	0x04, 0x17
        /*000a*/ 	.short	(.L_182 - .L_181)
.L_181:
        /*000c*/ 	.word	0x00000000
        /*0010*/ 	.short	0x0004
        /*0012*/ 	.short	0x001c
        /*0014*/ 	.byte	0x00, 0xf0, 0x11, 0x00


	//----- nvinfo : EIATTR_KPARAM_INFO
	.align		4
.L_182:
        /*0018*/ 	.byte	0x04, 0x17
        /*001a*/ 	.short	(.L_184 - .L_183)
.L_183:
        /*001c*/ 	.word	0x00000000
        /*0020*/ 	.short	0x0003
        /*0022*/ 	.short	0x0018
        /*0024*/ 	.byte	0x00, 0xf0, 0x11, 0x00


	//----- nvinfo : EIATTR_KPARAM_INFO
	.align		4
.L_184:
        /*0028*/ 	.byte	0x04, 0x17
        /*002a*/ 	.short	(.L_186 - .L_185)
.L_185:
        /*002c*/ 	.word	0x00000000
        /*0030*/ 	.short	0x0002
        /*0032*/ 	.short	0x0010
        /*0034*/ 	.byte	0x00, 0xf5, 0x21, 0x00


	//----- nvinfo : EIATTR_KPARAM_INFO
	.align		4
.L_186:
        /*0038*/ 	.byte	0x04, 0x17
        /*003a*/ 	.short	(.L_188 - .L_187)
.L_187:
        /*003c*/ 	.word	0x00000000
        /*0040*/ 	.short	0x0001
        /*0042*/ 	.short	0x0008
        /*0044*/ 	.byte	0x00, 0xf5, 0x21, 0x00


	//----- nvinfo : EIATTR_KPARAM_INFO
	.align		4
.L_188:
        /*0048*/ 	.byte	0x04, 0x17
        /*004a*/ 	.short	(.L_190 - .L_189)
.L_189:
        /*004c*/ 	.word	0x00000000
        /*0050*/ 	.short	0x0000
        /*0052*/ 	.short	0x0000
        /*0054*/ 	.byte	0x00, 0xf5, 0x21, 0x00


	//----- nvinfo : EIATTR_SPARSE_MMA_MASK
	.align		4
.L_190:
        /*0058*/ 	.byte	0x03, 0x50
        /*005a*/ 	.short	0x0000


	//----- nvinfo : EIATTR_MAXREG_COUNT
	.align		4
        /*005c*/ 	.byte	0x03, 0x1b
        /*005e*/ 	.short	0x00ff


	//----- nvinfo : EIATTR_MERCURY_ISA_VERSION
	.align		4
        /*0060*/ 	.byte	0x03, 0x5f
        /*0062*/ 	.short	0x0101


	//----- nvinfo : EIATTR_VRC_CTA_INIT_COUNT
	.align		4
        /*0064*/ 	.byte	0x02, 0x4a
	.zero		1
	.zero		1


	//----- nvinfo : EIATTR_EXIT_INSTR_OFFSETS
	.align		4
        /*0068*/ 	.byte	0x04, 0x1c
        /*006a*/ 	.short	(.L_192 - .L_191)


	//   ....[0]....
.L_191:
        /*006c*/ 	.word	0x00000070


	//   ....[1]....
        /*0070*/ 	.word	0x000000a0


	//   ....[2]....
        /*0074*/ 	.word	0x000007d0


	//   ....[3]....
        /*0078*/ 	.word	0x00000b50


	//   ....[4]....
        /*007c*/ 	.word	0x00000d50


	//   ....[5]....
        /*0080*/ 	.word	0x00000e40


	//----- nvinfo : EIATTR_CBANK_PARAM_SIZE
	.align		4
.L_192:
        /*0084*/ 	.byte	0x03, 0x19
        /*0086*/ 	.short	0x0020


	//----- nvinfo : EIATTR_PARAM_CBANK
	.align		4
        /*0088*/ 	.byte	0x04, 0x0a
        /*008a*/ 	.short	(.L_194 - .L_193)
	.align		4
.L_193:
        /*008c*/ 	.word	index@(.nv.constant0.gather_kernel)
        /*0090*/ 	.short	0x0380
        /*0092*/ 	.short	0x0020


	//----- nvinfo : EIATTR_SW_WAR
	.align		4
.L_194:
        /*0094*/ 	.byte	0x04, 0x36
        /*0096*/ 	.short	(.L_196 - .L_195)
.L_195:
        /*0098*/ 	.word	0x00000008
.L_196:


//--------------------- .nv.callgraph             --------------------------
	.section	.nv.callgraph,"",@"SHT_CUDA_CALLGRAPH"
	.align	4
	.sectionentsize	8
	.align		4
        /*0000*/ 	.word	0x00000000
	.align		4
        /*0004*/ 	.word	0xffffffff
	.align		4
        /*0008*/ 	.word	0x00000000
	.align		4
        /*000c*/ 	.word	0xfffffffe
	.align		4
        /*0010*/ 	.word	0x00000000
	.align		4
        /*0014*/ 	.word	0xfffffffd
	.align		4
        /*0018*/ 	.word	0x00000000
	.align		4
        /*001c*/ 	.word	0xfffffffc


//--------------------- .nv.constant4             --------------------------
	.section	.nv.constant4,"a",@progbits
	.align	8
	.align		8
.nv.constant4:
        /*0000*/ 	.dword	__cudart_i2opi_f


//--------------------- .text.matmul_transb_kernel_v2 --------------------------
	.section	.text.matmul_transb_kernel_v2,"ax",@progbits
	.align	128
        .global         matmul_transb_kernel_v2
        .type           matmul_transb_kernel_v2,@function
        .size           matmul_transb_kernel_v2,(.L_x_128 - matmul_transb_kernel_v2)
        .other          matmul_transb_kernel_v2,@"STO_CUDA_ENTRY STV_DEFAULT"
matmul_transb_kernel_v2:
.text.matmul_transb_kernel_v2:
[----:B------:R-:W-:Y:S01]  /*0000*/  LDC R1, c[0x0][0x37c] ;  /* 0x0000df00ff017b82 */ /* 0x000fe20000000800 */
[----:B------:R-:W0:Y:S01]  /*0010*/  S2R R0, SR_TID.Y ;  /* 0x0000000000007919 */ /* 0x000e220000002200 */
[----:B------:R-:W1:Y:S06]  /*0020*/  LDCU UR4, c[0x0][0x360] ;  /* 0x00006c00ff0477ac */ /* 0x000e6c0008000800 */
[----:B------:R-:W0:Y:S01]  /*0030*/  S2UR UR5, SR_CTAID.Y ;  /* 0x00000000000579c3 */ /* 0x000e220000002600 */
[----:B------:R-:W1:Y:S01]  /*0040*/  S2R R20, SR_CTAID.X ;  /* 0x0000000000147919 */ /* 0x000e620000002500 */
[----:B------:R-:W1:Y:S06]  /*0050*/  S2R R3, SR_TID.X ;  /* 0x0000000000037919 */ /* 0x000e6c0000002100 */
[----:B------:R-:W0:Y:S08]  /*0060*/  LDC R5, c[0x0][0x364] ;  /* 0x0000d900ff057b82 */ /* 0x000e300000000800 */
[----:B------:R-:W2:Y:S01]  /*0070*/  LDC.64 R16, c[0x0][0x398] ;  /* 0x0000e600ff107b82 */ /* 0x000ea20000000a00 */
[----:B0-----:R-:W-:-:S02]  /*0080*/  IMAD R5, R5, UR5, R0 ;  /* 0x0000000505057c24 */ /* 0x001fc4000f8e0200 */
[----:B-1----:R-:W-:-:S03]  /*0090*/  IMAD R2, R20, UR4, R3 ;  /* 0x0000000414027c24 */ /* 0x002fc6000f8e0203 */
[----:B--2---:R-:W-:-:S04]  /*00a0*/  ISETP.GE.U32.AND P0, PT, R5, R16, PT ;  /* 0x000000100500720c */ /* 0x004fc80003f06070 */
[----:B------:R-:W-:-:S13]  /*00b0*/  ISETP.GE.U32.OR P0, PT, R2, R17, P0 ;  /* 0x000000110200720c */ /* 0x000fda0000706470 */
[----:B------:R-:W-:Y:S05]  /*00c0*/  @P0 EXIT ;  /* 0x000000000000094d */ /* 0x000fea0003800000 */
[----:B------:R-:W0:Y:S01]  /*00d0*/  LDC R9, c[0x0][0x3a0] ;  /* 0x0000e800ff097b82 */ /* 0x000e220000000800 */
[----:B------:R-:W1:Y:S01]  /*00e0*/  LDCU.64 UR8, c[0x0][0x358] ;  /* 0x00006b00ff0877ac */ /* 0x000e620008000a00 */
[----:B------:R-:W-:Y:S01]  /*00f0*/  HFMA2 R11, -RZ, RZ, 0, 0 ;  /* 0x00000000ff0b7431 */ /* 0x000fe200000001ff */
[----:B------:R-:W-:Y:S01]  /*0100*/  SHF.L.U32 R20, R20, 0x5, RZ ;  /* 0x0000000514147819 */ /* 0x000fe200000006ff */
[----:B------:R-:W-:Y:S01]  /*0110*/  USHF.L.U32 UR5, UR5, 0x5, URZ ;  /* 0x0000000505057899 */ /* 0x000fe200080006ff */
[----:B0-----:R-:W-:-:S13]  /*0120*/  ISETP.NE.AND P0, PT, R9, RZ, PT ;  /* 0x000000ff0900720c */ /* 0x001fda0003f05270 */
[----:B-1----:R-:W-:Y:S05]  /*0130*/  @!P0 BRA `(.L_x_0) ;  /* 0x0000000400e08947 */ /* 0x002fea0003800000 */
[----:B------:R-:W0:Y:S01]  /*0140*/  S2UR UR7, SR_CgaCtaId ;  /* 0x00000000000779c3 */ /* 0x000e220000008800 */
[----:B------:R-:W1:Y:S01]  /*0150*/  LDCU.128 UR12, c[0x0][0x380] ;  /* 0x00007000ff0c77ac */ /* 0x000e620008000c00 */
[C-C-:B------:R-:W-:Y:S01]  /*0160*/  IMAD R6, R0.reuse, R17, R3.reuse ;  /* 0x0000001100067224 */ /* 0x140fe200078e0203 */
[C---:B------:R-:W-:Y:S01]  /*0170*/  LEA R18, R0.reuse, R3, 0x5 ;  /* 0x0000000300127211 */ /* 0x040fe200078e28ff */
[----:B------:R-:W-:Y:S01]  /*0180*/  IMAD R4, R0, R9, R3 ;  /* 0x0000000900047224 */ /* 0x000fe200078e0203 */
[----:B------:R-:W-:Y:S01]  /*0190*/  UMOV UR4, 0x400 ;  /* 0x0000040000047882 */ /* 0x000fe20000000000 */
[----:B------:R-:W-:Y:S01]  /*01a0*/  IMAD.WIDE.U32 R6, R6, 0x4, RZ ;  /* 0x0000000406067825 */ /* 0x000fe200078e00ff */
[----:B------:R-:W-:Y:S01]  /*01b0*/  UIADD3 UR6, UPT, UPT, UR4, 0x1000, URZ ;  /* 0x0000100004067890 */ /* 0x000fe2000fffe0ff */
[----:B------:R-:W-:Y:S01]  /*01c0*/  SHF.L.U32 R17, R17, 0x5, RZ ;  /* 0x0000000511117819 */ /* 0x000fe200000006ff */
[----:B------:R-:W2:Y:S01]  /*01d0*/  LDCU UR10, c[0x0][0x3a0] ;  /* 0x00007400ff0a77ac */ /* 0x000ea20008000800 */
[----:B------:R-:W-:Y:S01]  /*01e0*/  IMAD.WIDE.U32 R4, R4, 0x4, RZ ;  /* 0x0000000404047825 */ /* 0x000fe200078e00ff */
[----:B------:R-:W-:-:S03]  /*01f0*/  MOV R11, RZ ;  /* 0x000000ff000b7202 */ /* 0x000fc60000000f00 */
[----:B------:R-:W-:Y:S02]  /*0200*/  IMAD R9, R9, UR5, RZ ;  /* 0x0000000509097c24 */ /* 0x000fe4000f8e02ff */
[----:B------:R-:W-:-:S04]  /*0210*/  IMAD.WIDE.U32 R6, R20, 0x4, R6 ;  /* 0x0000000414067825 */ /* 0x000fc800078e0006 */
[----:B------:R-:W-:Y:S01]  /*0220*/  IMAD.WIDE.U32 R4, R9, 0x4, R4 ;  /* 0x0000000409047825 */ /* 0x000fe200078e0004 */
[----:B-1----:R-:W-:Y:S02]  /*0230*/  IADD3 R22, P1, PT, R6, UR14, RZ ;  /* 0x0000000e06167c10 */ /* 0x002fe4000ff3e0ff */
[----:B------:R-:W-:Y:S01]  /*0240*/  MOV R6, R3 ;  /* 0x0000000300067202 */ /* 0x000fe20000000f00 */
[----:B0-----:R-:W-:Y:S01]  /*0250*/  ULEA UR4, UR7, UR4, 0x18 ;  /* 0x0000000407047291 */ /* 0x001fe2000f8ec0ff */
[----:B------:R-:W-:Y:S01]  /*0260*/  IADD3 R2, P0, PT, R4, UR12, RZ ;  /* 0x0000000c04027c10 */ /* 0x000fe2000ff1e0ff */
[----:B------:R-:W-:Y:S01]  /*0270*/  ULEA UR6, UR7, UR6, 0x18 ;  /* 0x0000000607067291 */ /* 0x000fe2000f8ec0ff */
[----:B------:R-:W-:Y:S02]  /*0280*/  IADD3.X R23, PT, PT, R7, UR15, RZ, P1, !PT ;  /* 0x0000000f07177c10 */ /* 0x000fe40008ffe4ff */
[----:B------:R-:W-:Y:S02]  /*0290*/  IADD3.X R5, PT, PT, R5, UR13, RZ, P0, !PT ;  /* 0x0000000d05057c10 */ /* 0x000fe400087fe4ff */
[----:B------:R-:W-:-:S02]  /*02a0*/  LEA R19, R18, UR4, 0x2 ;  /* 0x0000000412137c11 */ /* 0x000fc4000f8e10ff */
[----:B------:R-:W-:Y:S02]  /*02b0*/  MOV R4, R0 ;  /* 0x0000000000047202 */ /* 0x000fe40000000f00 */
[----:B------:R-:W-:Y:S02]  /*02c0*/  LEA R18, R18, UR6, 0x2 ;  /* 0x0000000612127c11 */ /* 0x000fe4000f8e10ff */
[----:B------:R-:W-:Y:S02]  /*02d0*/  LEA R7, R3, UR6, 0x2 ;  /* 0x0000000603077c11 */ /* 0x000fe4000f8e10ff */
[----:B------:R-:W-:Y:S01]  /*02e0*/  LEA R16, R0, UR4, 0x7 ;  /* 0x0000000400107c11 */ /* 0x000fe2000f8e38ff */
[----:B--2---:R-:W-:-:S06]  /*02f0*/  UMOV UR4, URZ ;  /* 0x000000ff00047c82 */ /* 0x004fcc0008000000 */
.L_x_1:
[----:B------:R-:W-:Y:S01]  /*0300*/  ISETP.GE.U32.AND P0, PT, R6, UR10, PT ;  /* 0x0000000a06007c0c */ /* 0x000fe2000bf06070 */
[----:B------:R-:W-:Y:S01]  /*0310*/  HFMA2 R25, -RZ, RZ, 0, 0 ;  /* 0x00000000ff197431 */ /* 0x000fe200000001ff */
[----:B------:R-:W-:Y:S02]  /*0320*/  ISETP.GE.U32.AND P1, PT, R4, UR10, PT ;  /* 0x0000000a04007c0c */ /* 0x000fe4000bf26070 */
[----:B------:R-:W-:-:S09]  /*0330*/  MOV R10, RZ ;  /* 0x000000ff000a7202 */ /* 0x000fd20000000f00 */
[----:B------:R-:W-:Y:S02]  /*0340*/  @!P0 MOV R8, R2 ;  /* 0x0000000200088202 */ /* 0x000fe40000000f00 */
[----:B------:R-:W-:Y:S01]  /*0350*/  @!P0 MOV R9, R5 ;  /* 0x0000000500098202 */ /* 0x000fe20000000f00 */
[----:B------:R-:W2:Y:S04]  /*0360*/  @!P1 LDG.E R25, desc[UR8][R22.64] ;  /* 0x0000000816199981 */ /* 0x000ea8000c1e1900 */
[----:B------:R-:W3:Y:S04]  /*0370*/  @!P0 LDG.E R10, desc[UR8][R8.64] ;  /* 0x00000008080a8981 */ /* 0x000ee8000c1e1900 */
[----:B---3--:R-:W-:Y:S04]  /*0380*/  STS [R19], R10 ;  /* 0x0000000a13007388 */ /* 0x008fe80000000800 */
[----:B--2---:R-:W-:Y:S01]  /*0390*/  STS [R18], R25 ;  /* 0x0000001912007388 */ /* 0x004fe20000000800 */
[----:B------:R-:W-:Y:S06]  /*03a0*/  BAR.SYNC.DEFER_BLOCKING 0x0 ;  /* 0x0000000000007b1d */ /* 0x000fec0000010000 */
[----:B------:R-:W-:Y:S04]  /*03b0*/  LDS R24, [R7] ;  /* 0x0000000007187984 */ /* 0x000fe80000000800 */
[----:B------:R-:W0:Y:S04]  /*03c0*/  LDS.128 R12, [R16] ;  /* 0x00000000100c7984 */ /* 0x000e280000000c00 */
[----:B------:R-:W1:Y:S04]  /*03d0*/  LDS R27, [R7+0x80] ;  /* 0x00008000071b7984 */ /* 0x000e680000000800 */
[----:B------:R-:W2:Y:S04]  /*03e0*/  LDS R21, [R7+0x100] ;  /* 0x0001000007157984 */ /* 0x000ea80000000800 */
[----:B------:R-:W3:Y:S04]  /*03f0*/  LDS R29, [R7+0x180] ;  /* 0x00018000071d7984 */ /* 0x000ee80000000800 */
[----:B------:R-:W-:Y:S01]  /*0400*/  LDS R25, [R7+0x380] ;  /* 0x0003800007197984 */ /* 0x000fe20000000800 */
[----:B0-----:R-:W-:-:S03]  /*0410*/  FFMA R12, R12, R24, R11 ;  /* 0x000000180c0c7223 */ /* 0x001fc6000000000b */
[----:B------:R-:W-:Y:S01]  /*0420*/  LDS.128 R8, [R16+0x10] ;  /* 0x0000100010087984 */ /* 0x000fe20000000c00 */
[----:B-1----:R-:W-:-:S03]  /*0430*/  FFMA R24, R27, R13, R12 ;  /* 0x0000000d1b187223 */ /* 0x002fc6000000000c */
[----:B------:R-:W0:Y:S04]  /*0440*/  LDS R13, [R7+0x200] ;  /* 0x00020000070d7984 */ /* 0x000e280000000800 */
[----:B------:R-:W1:Y:S01]  /*0450*/  LDS R12, [R7+0x280] ;  /* 0x00028000070c7984 */ /* 0x000e620000000800 */
[----:B--2---:R-:W-:-:S03]  /*0460*/  FFMA R14, R21, R14, R24 ;  /* 0x0000000e150e7223 */ /* 0x004fc60000000018 */
[----:B------:R-:W2:Y:S01]  /*0470*/  LDS R21, [R7+0x300] ;  /* 0x0003000007157984 */ /* 0x000ea20000000800 */
[----:B---3--:R-:W-:-:S04]  /*0480*/  FFMA R15, R29, R15, R14 ;  /* 0x0000000f1d0f7223 */ /* 0x008fc8000000000e */
[----:B0-----:R-:W-:Y:S02]  /*0490*/  FFMA R13, R8, R13, R15 ;  /* 0x0000000d080d7223 */ /* 0x001fe4000000000f */
[----:B------:R-:W-:Y:S02]  /*04a0*/  LDS R8, [R7+0x480] ;  /* 0x0004800007087984 */ /* 0x000fe40000000800 */
[----:B-1----:R-:W-:Y:S02]  /*04b0*/  FFMA R24, R12, R9, R13 ;  /* 0x000000090c187223 */ /* 0x002fe4000000000d */
[----:B------:R-:W-:Y:S04]  /*04c0*/  LDS R9, [R7+0x400] ;  /* 0x0004000007097984 */ /* 0x000fe80000000800 */
[----:B------:R-:W0:Y:S01]  /*04d0*/  LDS.128 R12, [R16+0x20] ;  /* 0x00002000100c7984 */ /* 0x000e220000000c00 */
[----:B--2---:R-:W-:-:S03]  /*04e0*/  FFMA R10, R21, R10, R24 ;  /* 0x0000000a150a7223 */ /* 0x004fc60000000018 */
[----:B------:R-:W1:Y:S01]  /*04f0*/  LDS R21, [R7+0x500] ;  /* 0x0005000007157984 */ /* 0x000e620000000800 */
[----:B------:R-:W-:-:S03]  /*0500*/  FFMA R11, R25, R11, R10 ;  /* 0x0000000b190b7223 */ /* 0x000fc6000000000a */
[----:B------:R-:W2:Y:S01]  /*0510*/  LDS R25, [R7+0x580] ;  /* 0x0005800007197984 */ /* 0x000ea20000000800 */
[----:B0-----:R-:W-:-:S03]  /*0520*/  FFMA R9, R12, R9, R11 ;  /* 0x000000090c097223 */ /* 0x001fc6000000000b */
[----:B------:R-:W-:Y:S01]  /*0530*/  LDS R12, [R7+0x680] ;  /* 0x00068000070c7984 */ /* 0x000fe20000000800 */
[----:B------:R-:W-:-:S03]  /*0540*/  FFMA R24, R8, R13, R9 ;  /* 0x0000000d08187223 */ /* 0x000fc60000000009 */
[----:B------:R-:W-:Y:S04]  /*0550*/  LDS R13, [R7+0x600] ;  /* 0x00060000070d7984 */ /* 0x000fe80000000800 */
[----:B------:R-:W0:Y:S01]  /*0560*/  LDS.128 R8, [R16+0x30] ;  /* 0x0000300010087984 */ /* 0x000e220000000c00 */
[----:B-1----:R-:W-:-:S03]  /*0570*/  FFMA R14, R21, R14, R24 ;  /* 0x0000000e150e7223 */ /* 0x002fc60000000018 */
[----:B------:R-:W1:Y:S01]  /*0580*/  LDS R21, [R7+0x700] ;  /* 0x0007000007157984 */ /* 0x000e620000000800 */
[----:B--2---:R-:W-:-:S03]  /*0590*/  FFMA R15, R25, R15, R14 ;  /* 0x0000000f190f7223 */ /* 0x004fc6000000000e */
        /* <DEDUP_REMOVED lines=16> */
[----:B------:R-:W-:Y:S01]  /*06a0*/  LDS R24, [R7+0xc80] ;  /* 0x000c800007187984 */ /* 0x000fe20000000800 */
[----:B--2---:R-:W-:-:S03]  /*06b0*/  FFMA R15, R25, R15, R14 ;  /* 0x0000000f190f7223 */ /* 0x004fc6000000000e */
[----:B------:R-:W1:Y:S04]  /*06c0*/  LDS R25, [R7+0xb00] ;  /* 0x000b000007197984 */ /* 0x000e680000000800 */
[----:B------:R-:W-:Y:S01]  /*06d0*/  LDS R21, [R7+0xd00] ;  /* 0x000d000007157984 */ /* 0x000fe20000000800 */
[----:B0-----:R-:W-:-:S03]  /*06e0*/  FFMA R13, R8, R13, R15 ;  /* 0x0000000d080d7223 */ /* 0x001fc6000000000f */
[----:B------:R-:W0:Y:S01]  /*06f0*/  LDS R8, [R7+0xb80] ;  /* 0x000b800007087984 */ /* 0x000e220000000800 */
[----:B------:R-:W-:-:S03]  /*0700*/  FFMA R26, R12, R9, R13 ;  /* 0x000000090c1a7223 */ /* 0x000fc6000000000d */
[----:B------:R-:W-:Y:S04]  /*0710*/  LDS R9, [R7+0xc00] ;  /* 0x000c000007097984 */ /* 0x000fe80000000800 */
[----:B------:R-:W2:Y:S01]  /*0720*/  LDS.128 R12, [R16+0x60] ;  /* 0x00006000100c7984 */ /* 0x000ea20000000c00 */
[----:B-1----:R-:W-:-:S04]  /*0730*/  FFMA R25, R25, R10, R26 ;  /* 0x0000000a19197223 */ /* 0x002fc8000000001a */
[----:B0-----:R-:W-:Y:S02]  /*0740*/  FFMA R11, R8, R11, R25 ;  /* 0x0000000b080b7223 */ /* 0x001fe40000000019 */
[----:B------:R-:W-:Y:S02]  /*0750*/  LDS R25, [R7+0xe00] ;  /* 0x000e000007197984 */ /* 0x000fe40000000800 */
[----:B--2---:R-:W-:Y:S02]  /*0760*/  FFMA R9, R12, R9, R11 ;  /* 0x000000090c097223 */ /* 0x004fe4000000000b */
[----:B------:R-:W0:Y:S02]  /*0770*/  LDS R12, [R7+0xd80] ;  /* 0x000d8000070c7984 */ /* 0x000e240000000800 */
[----:B------:R-:W-:Y:S02]  /*0780*/  FFMA R26, R24, R13, R9 ;  /* 0x0000000d181a7223 */ /* 0x000fe40000000009 */
[----:B------:R-:W1:Y:S04]  /*0790*/  LDS.128 R8, [R16+0x70] ;  /* 0x0000700010087984 */ /* 0x000e680000000c00 */
[----:B------:R-:W2:Y:S01]  /*07a0*/  LDS R24, [R7+0xe80] ;  /* 0x000e800007187984 */ /* 0x000ea20000000800 */
[----:B------:R-:W-:-:S03]  /*07b0*/  FFMA R21, R21, R14, R26 ;  /* 0x0000000e15157223 */ /* 0x000fc6000000001a */
[----:B------:R-:W3:Y:S04]  /*07c0*/  LDS R13, [R7+0xf00] ;  /* 0x000f0000070d7984 */ /* 0x000ee80000000800 */
[----:B------:R-:W4:Y:S01]  /*07d0*/  LDS R14, [R7+0xf80] ;  /* 0x000f8000070e7984 */ /* 0x000f220000000800 */
[----:B------:R-:W-:-:S04]  /*07e0*/  UIADD3 UR4, UPT, UPT, UR4, 0x20, URZ ;  /* 0x0000002004047890 */ /* 0x000fc8000fffe0ff */
[----:B------:R-:W-:Y:S01]  /*07f0*/  UISETP.GE.U32.AND UP0, UPT, UR4, UR10, UPT ;  /* 0x0000000a0400728c */ /* 0x000fe2000bf06070 */
[----:B------:R-:W-:Y:S01]  /*0800*/  BAR.SYNC.DEFER_BLOCKING 0x0 ;  /* 0x0000000000007b1d */ /* 0x000fe20000010000 */
[----:B------:R-:W-:Y:S01]  /*0810*/  IADD3 R2, P0, PT, R2, 0x80, RZ ;  /* 0x0000008002027810 */ /* 0x000fe20007f1e0ff */
[----:B------:R-:W-:-:S04]  /*0820*/  IMAD.WIDE.U32 R22, R17, 0x4, R22 ;  /* 0x0000000411167825 */ /* 0x000fc800078e0016 */
[----:B0-----:R-:W-:-:S04]  /*0830*/  FFMA R15, R12, R15, R21 ;  /* 0x0000000f0c0f7223 */ /* 0x001fc80000000015 */
[----:B-1----:R-:W-:-:S04]  /*0840*/  FFMA R15, R8, R25, R15 ;  /* 0x00000019080f7223 */ /* 0x002fc8000000000f */
[----:B--2---:R-:W-:-:S04]  /*0850*/  FFMA R24, R24, R9, R15 ;  /* 0x0000000918187223 */ /* 0x004fc8000000000f */
[----:B---3--:R-:W-:Y:S01]  /*0860*/  FFMA R13, R13, R10, R24 ;  /* 0x0000000a0d0d7223 */ /* 0x008fe20000000018 */
[----:B------:R-:W-:Y:S02]  /*0870*/  IADD3 R4, PT, PT, R4, 0x400, RZ ;  /* 0x0000040004047810 */ /* 0x000fe40007ffe0ff */
[----:B------:R-:W-:Y:S01]  /*0880*/  IADD3 R6, PT, PT, R6, 0x400, RZ ;  /* 0x0000040006067810 */ /* 0x000fe20007ffe0ff */
[----:B----4-:R-:W-:Y:S01]  /*0890*/  FFMA R11, R14, R11, R13 ;  /* 0x0000000b0e0b7223 */ /* 0x010fe2000000000d */
[----:B------:R-:W-:Y:S01]  /*08a0*/  IADD3.X R5, PT, PT, RZ, R5, RZ, P0, !PT ;  /* 0x00000005ff057210 */ /* 0x000fe200007fe4ff */
[----:B------:R-:W-:Y:S06]  /*08b0*/  BRA.U !UP0, `(.L_x_1) ;  /* 0xfffffff908907547 */ /* 0x000fec000b83ffff */
.L_x_0:
[----:B------:R-:W0:Y:S01]  /*08c0*/  LDC R5, c[0x0][0x39c] ;  /* 0x0000e700ff057b82 */ /* 0x000e220000000800 */
[----:B------:R-:W1:Y:S01]  /*08d0*/  LDCU.64 UR6, c[0x0][0x390] ;  /* 0x00007200ff0677ac */ /* 0x000e620008000a00 */
[----:B------:R-:W2:Y:S01]  /*08e0*/  LDCU UR4, c[0x0][0x3a4] ;  /* 0x00007480ff0477ac */ /* 0x000ea20008000800 */
[----:B0-----:R-:W-:Y:S02]  /*08f0*/  IMAD R3, R0, R5, R3 ;  /* 0x0000000500037224 */ /* 0x001fe400078e0203 */
[----:B------:R-:W-:Y:S01]  /*0900*/  IMAD R20, R5, UR5, R20 ;  /* 0x0000000505147c24 */ /* 0x000fe2000f8e0214 */
[----:B------:R-:W0:Y:S04]  /*0910*/  LDCU UR5, c[0x0][0x3a8] ;  /* 0x00007500ff0577ac */ /* 0x000e280008000800 */
[----:B------:R-:W-:-:S04]  /*0920*/  IADD3 R20, P0, PT, R3, R20, RZ ;  /* 0x0000001403147210 */ /* 0x000fc80007f1e0ff */
[----:B------:R-:W-:Y:S02]  /*0930*/  IADD3.X R3, PT, PT, RZ, RZ, RZ, P0, !PT ;  /* 0x000000ffff037210 */ /* 0x000fe400007fe4ff */
[----:B-1----:R-:W-:-:S04]  /*0940*/  LEA R2, P0, R20, UR6, 0x2 ;  /* 0x0000000614027c11 */ /* 0x002fc8000f8010ff */
[----:B------:R-:W-:-:S05]  /*0950*/  LEA.HI.X R3, R20, UR7, R3, 0x2, P0 ;  /* 0x0000000714037c11 */ /* 0x000fca00080f1403 */
[----:B------:R-:W2:Y:S02]  /*0960*/  LDG.E R0, desc[UR8][R2.64] ;  /* 0x0000000802007981 */ /* 0x000ea4000c1e1900 */
[----:B--2---:R-:W-:-:S04]  /*0970*/  FMUL R0, R0, UR4 ;  /* 0x0000000400007c20 */ /* 0x004fc80008400000 */
[----:B0-----:R-:W-:-:S05]  /*0980*/  FFMA R11, R11, UR5, R0 ;  /* 0x000000050b0b7c23 */ /* 0x001fca0008000000 */
[----:B------:R-:W-:Y:S01]  /*0990*/  STG.E desc[UR8][R2.64], R11 ;  /* 0x0000000b02007986 */ /* 0x000fe2000c101908 */
[----:B------:R-:W-:Y:S05]  /*09a0*/  EXIT ;  /* 0x000000000000794d */ /* 0x000fea0003800000 */
.L_x_2:
[----:B------:R-:W-:-:S00]  /*09b0*/  BRA `(.L_x_2) ;  /* 0xfffffffc00fc7947 */ /* 0x000fc0000383ffff */
[----:B------:R-:W-:-:S00]  /*09c0*/  NOP ;  /* 0x0000000000007918 */ /* 0x000fc00000000000 */
        /* <DEDUP_REMOVED lines=11> */
.L_x_128:


//--------------------- .text.matmul_transb_kernel --------------------------
	.section	.text.matmul_transb_kernel,"ax",@progbits
	.align	128
        .global         matmul_transb_kernel
        .type           matmul_transb_kernel,@function
        .size           matmul_transb_kernel,(.L_x_129 - matmul_transb_kernel)
        .other          matmul_transb_kernel,@"STO_CUDA_ENTRY STV_DEFAULT"
matmul_transb_kernel:
.text.matmul_transb_kernel:
[----:B------:R-:W-:Y:S01]  /*0000*/  LDC R1, c[0x0][0x37c] ;  /* 0x0000df00ff017b82 */ /* 0x000fe20000000800 */
[----:B------:R-:W0:Y:S07]  /*0010*/  S2R R5, SR_TID.X ;  /* 0x0000000000057919 */ /* 0x000e2e0000002100 */
[----:B------:R-:W1:Y:S01]  /*0020*/  LDC R3, c[0x0][0x364] ;  /* 0x0000d900ff037b82 */ /* 0x000e620000000800 */
[----:B------:R-:W2:Y:S01]  /*0030*/  LDCU.64 UR6, c[0x0][0x398] ;  /* 0x00007300ff0677ac */ /* 0x000ea20008000a00 */
[----:B------:R-:W1:Y:S06]  /*0040*/  S2R R2, SR_TID.Y ;  /* 0x0000000000027919 */ /* 0x000e6c0000002200 */
[----:B------:R-:W0:Y:S08]  /*0050*/  S2UR UR5, SR_CTAID.X ;  /* 0x00000000000579c3 */ /* 0x000e300000002500 */
[----:B------:R-:W0:Y:S08]  /*0060*/  LDC R0, c[0x0][0x360] ;  /* 0x0000d800ff007b82 */ /* 0x000e300000000800 */
[----:B------:R-:W1:Y:S01]  /*0070*/  S2UR UR4, SR_CTAID.Y ;  /* 0x00000000000479c3 */ /* 0x000e620000002600 */
[----:B0-----:R-:W-:-:S05]  /*0080*/  IMAD R0, R0, UR5, R5 ;  /* 0x0000000500007c24 */ /* 0x001fca000f8e0205 */
[----:B--2---:R-:W-:Y:S01]  /*0090*/  ISETP.GE.U32.AND P0, PT, R0, UR7, PT ;  /* 0x0000000700007c0c */ /* 0x004fe2000bf06070 */
[----:B-1----:R-:W-:-:S05]  /*00a0*/  IMAD R3, R3, UR4, R2 ;  /* 0x0000000403037c24 */ /* 0x002fca000f8e0202 */
[----:B------:R-:W-:-:S13]  /*00b0*/  ISETP.GE.U32.OR P0, PT, R3, UR6, P0 ;  /* 0x0000000603007c0c */ /* 0x000fda0008706470 */
[----:B------:R-:W-:Y:S05]  /*00c0*/  @P0 EXIT ;  /* 0x000000000000094d */ /* 0x000fea0003800000 */
[----:B------:R-:W0:Y:S01]  /*00d0*/  LDC R2, c[0x0][0x3a0] ;  /* 0x0000e800ff027b82 */ /* 0x000e220000000800 */
[----:B------:R-:W1:Y:S01]  /*00e0*/  LDCU.64 UR4, c[0x0][0x358] ;  /* 0x00006b00ff0477ac */ /* 0x000e620008000a00 */
[----:B------:R-:W-:Y:S01]  /*00f0*/  HFMA2 R6, -RZ, RZ, 0, 0 ;  /* 0x00000000ff067431 */ /* 0x000fe200000001ff */
[----:B0-----:R-:W-:-:S13]  /*0100*/  ISETP.NE.AND P0, PT, R2, RZ, PT ;  /* 0x000000ff0200720c */ /* 0x001fda0003f05270 */
[----:B-1----:R-:W-:Y:S05]  /*0110*/  @!P0 BRA `(.L_x_3) ;  /* 0x0000000c00d08947 */ /* 0x002fea0003800000 */
[C---:B------:R-:W-:Y:S02]  /*0120*/  ISETP.GE.U32.AND P1, PT, R2.reuse, 0x10, PT ;  /* 0x000000100200780c */ /* 0x040fe40003f26070 */
[----:B------:R-:W-:Y:S02]  /*0130*/  LOP3.LUT R7, R2, 0xf, RZ, 0xc0, !PT ;  /* 0x0000000f02077812 */ /* 0x000fe400078ec0ff */
[----:B------:R-:W-:Y:S02]  /*0140*/  MOV R6, RZ ;  /* 0x000000ff00067202 */ /* 0x000fe40000000f00 */
[----:B------:R-:W-:Y:S02]  /*0150*/  ISETP.NE.AND P0, PT, R7, RZ, PT ;  /* 0x000000ff0700720c */ /* 0x000fe40003f05270 */
[----:B------:R-:W-:-:S05]  /*0160*/  MOV R5, RZ ;  /* 0x000000ff00057202 */ /* 0x000fca0000000f00 */
[----:B------:R-:W-:Y:S06]  /*0170*/  @!P1 BRA `(.L_x_4) ;  /* 0x0000000400e89947 */ /* 0x000fec0003800000 */
[----:B------:R-:W-:Y:S01]  /*0180*/  LOP3.LUT R5, R2, 0xfffffff0, RZ, 0xc0, !PT ;  /* 0xfffffff002057812 */ /* 0x000fe200078ec0ff */
[-C--:B------:R-:W-:Y:S01]  /*0190*/  IMAD R4, R0, R2.reuse, 0x7 ;  /* 0x0000000700047424 */ /* 0x080fe200078e0202 */
[----:B------:R-:W-:Y:S01]  /*01a0*/  MOV R6, RZ ;  /* 0x000000ff00067202 */ /* 0x000fe20000000f00 */
[----:B------:R-:W-:Y:S01]  /*01b0*/  IMAD R9, R3, R2, 0x7 ;  /* 0x0000000703097424 */ /* 0x000fe200078e0202 */
[----:B------:R-:W-:-:S07]  /*01c0*/  IADD3 R8, PT, PT, -R5, RZ, RZ ;  /* 0x000000ff05087210 */ /* 0x000fce0007ffe1ff */
.L_x_5:
[----:B------:R-:W0:Y:S01]  /*01d0*/  LDC.64 R14, c[0x0][0x380] ;  /* 0x0000e000ff0e7b82 */ /* 0x000e220000000a00 */
[C---:B------:R-:W-:Y:S02]  /*01e0*/  IADD3 R29, PT, PT, R9.reuse, -0x7, RZ ;  /* 0xfffffff9091d7810 */ /* 0x040fe40007ffe0ff */
[C---:B------:R-:W-:Y:S02]  /*01f0*/  IADD3 R13, PT, PT, R4.reuse, -0x7, RZ ;  /* 0xfffffff9040d7810 */ /* 0x040fe40007ffe0ff */
[C---:B------:R-:W-:Y:S02]  /*0200*/  IADD3 R25, PT, PT, R4.reuse, -0x6, RZ ;  /* 0xfffffffa04197810 */ /* 0x040fe40007ffe0ff */
[C---:B------:R-:W-:Y:S01]  /*0210*/  IADD3 R27, PT, PT, R9.reuse, -0x6, RZ ;  /* 0xfffffffa091b7810 */ /* 0x040fe20007ffe0ff */
[----:B------:R-:W1:Y:S01]  /*0220*/  LDC.64 R10, c[0x0][0x388] ;  /* 0x0000e200ff0a7b82 */ /* 0x000e620000000a00 */
[----:B------:R-:W-:Y:S02]  /*0230*/  IADD3 R21, PT, PT, R9, -0x5, RZ ;  /* 0xfffffffb09157810 */ /* 0x000fe40007ffe0ff */
[----:B------:R-:W-:Y:S01]  /*0240*/  IADD3 R19, PT, PT, R4, -0x5, RZ ;  /* 0xfffffffb04137810 */ /* 0x000fe20007ffe0ff */
[----:B0-----:R-:W-:-:S04]  /*0250*/  IMAD.WIDE.U32 R28, R29, 0x4, R14 ;  /* 0x000000041d1c7825 */ /* 0x001fc800078e000e */
[----:B------:R-:W-:Y:S01]  /*0260*/  IMAD.WIDE.U32 R26, R27, 0x4, R14 ;  /* 0x000000041b1a7825 */ /* 0x000fe200078e000e */
[----:B------:R0:W2:Y:S03]  /*0270*/  LDG.E R17, desc[UR4][R28.64] ;  /* 0x000000041c117981 */ /* 0x0000a6000c1e1900 */
[--C-:B-1----:R-:W-:Y:S01]  /*0280*/  IMAD.WIDE.U32 R12, R13, 0x4, R10.reuse ;  /* 0x000000040d0c7825 */ /* 0x102fe200078e000a */
[----:B------:R-:W3:Y:S03]  /*0290*/  LDG.E R16, desc[UR4][R26.64] ;  /* 0x000000041a107981 */ /* 0x000ee6000c1e1900 */
[----:B------:R-:W-:Y:S01]  /*02a0*/  IMAD.WIDE.U32 R24, R25, 0x4, R10 ;  /* 0x0000000419187825 */ /* 0x000fe200078e000a */
[----:B------:R-:W2:Y:S05]  /*02b0*/  LDG.E R22, desc[UR4][R12.64] ;  /* 0x000000040c167981 */ /* 0x000eaa000c1e1900 */
[----:B------:R1:W3:Y:S01]  /*02c0*/  LDG.E R25, desc[UR4][R24.64] ;  /* 0x0000000418197981 */ /* 0x0002e2000c1e1900 */
[----:B------:R-:W-:-:S04]  /*02d0*/  IMAD.WIDE.U32 R20, R21, 0x4, R14 ;  /* 0x0000000415147825 */ /* 0x000fc800078e000e */
[----:B------:R-:W-:Y:S02]  /*02e0*/  IMAD.WIDE.U32 R18, R19, 0x4, R10 ;  /* 0x0000000413127825 */ /* 0x000fe400078e000a */
[----:B------:R4:W5:Y:S04]  /*02f0*/  LDG.E R20, desc[UR4][R20.64] ;  /* 0x0000000414147981 */ /* 0x000968000c1e1900 */
[----:B------:R4:W5:Y:S01]  /*0300*/  LDG.E R23, desc[UR4][R18.64] ;  /* 0x0000000412177981 */ /* 0x000962000c1e1900 */
[C---:B0-----:R-:W-:Y:S02]  /*0310*/  IADD3 R29, PT, PT, R9.reuse, -0x4, RZ ;  /* 0xfffffffc091d7810 */ /* 0x041fe40007ffe0ff */
[C---:B------:R-:W-:Y:S02]  /*0320*/  IADD3 R28, PT, PT, R9.reuse, -0x3, RZ ;  /* 0xfffffffd091c7810 */ /* 0x040fe40007ffe0ff */
[----:B-1----:R-:W-:Y:S01]  /*0330*/  IADD3 R24, PT, PT, R9, -0x2, RZ ;  /* 0xfffffffe09187810 */ /* 0x002fe20007ffe0ff */
[----:B------:R-:W-:Y:S01]  /*0340*/  IMAD.WIDE.U32 R12, R29, 0x4, R14 ;  /* 0x000000041d0c7825 */ /* 0x000fe200078e000e */
[----:B------:R-:W-:-:S03]  /*0350*/  IADD3 R29, PT, PT, R4, -0x4, RZ ;  /* 0xfffffffc041d7810 */ /* 0x000fc60007ffe0ff */
[----:B------:R-:W-:Y:S01]  /*0360*/  IMAD.WIDE.U32 R26, R28, 0x4, R14 ;  /* 0x000000041c1a7825 */ /* 0x000fe200078e000e */
[C---:B------:R-:W-:Y:S01]  /*0370*/  IADD3 R28, PT, PT, R4.reuse, -0x3, RZ ;  /* 0xfffffffd041c7810 */ /* 0x040fe20007ffe0ff */
[----:B------:R0:W5:Y:S01]  /*0380*/  LDG.E R13, desc[UR4][R12.64] ;  /* 0x000000040c0d7981 */ /* 0x000162000c1e1900 */
[----:B----4-:R-:W-:Y:S01]  /*0390*/  IADD3 R21, PT, PT, R4, -0x2, RZ ;  /* 0xfffffffe04157810 */ /* 0x010fe20007ffe0ff */
[--C-:B------:R-:W-:Y:S02]  /*03a0*/  IMAD.WIDE.U32 R18, R29, 0x4, R10.reuse ;  /* 0x000000041d127825 */ /* 0x100fe400078e000a */
[----:B------:R-:W4:Y:S02]  /*03b0*/  LDG.E R27, desc[UR4][R26.64] ;  /* 0x000000041a1b7981 */ /* 0x000f24000c1e1900 */
[----:B------:R-:W-:Y:S01]  /*03c0*/  IMAD.WIDE.U32 R28, R28, 0x4, R10 ;  /* 0x000000041c1c7825 */ /* 0x000fe200078e000a */
[----:B0-----:R-:W-:-:S05]  /*03d0*/  IADD3 R12, PT, PT, R4, -0x1, RZ ;  /* 0xffffffff040c7810 */ /* 0x001fca0007ffe0ff */
[----:B------:R-:W4:Y:S01]  /*03e0*/  LDG.E R28, desc[UR4][R28.64] ;  /* 0x000000041c1c7981 */ /* 0x000f22000c1e1900 */
[----:B--2---:R-:W-:-:S04]  /*03f0*/  FFMA R17, R17, R22, R6 ;  /* 0x0000001611117223 */ /* 0x004fc80000000006 */
[----:B---3--:R-:W-:Y:S01]  /*0400*/  FFMA R6, R16, R25, R17 ;  /* 0x0000001910067223 */ /* 0x008fe20000000011 */
[C---:B------:R-:W-:Y:S01]  /*0410*/  IADD3 R17, PT, PT, R9.reuse, -0x1, RZ ;  /* 0xffffffff09117810 */ /* 0x040fe20007ffe0ff */
[----:B------:R-:W-:Y:S01]  /*0420*/  IMAD.WIDE.U32 R24, R24, 0x4, R14 ;  /* 0x0000000418187825 */ /* 0x000fe200078e000e */
[----:B------:R-:W-:-:S03]  /*0430*/  IADD3 R22, PT, PT, R9, 0x1, RZ ;  /* 0x0000000109167810 */ /* 0x000fc60007ffe0ff */
[----:B------:R-:W-:Y:S02]  /*0440*/  IMAD.WIDE.U32 R16, R17, 0x4, R14 ;  /* 0x0000000411107825 */ /* 0x000fe400078e000e */
[----:B------:R-:W2:Y:S02]  /*0450*/  LDG.E R25, desc[UR4][R24.64] ;  /* 0x0000000418197981 */ /* 0x000ea4000c1e1900 */
[----:B-----5:R-:W-:Y:S01]  /*0460*/  FFMA R20, R20, R23, R6 ;  /* 0x0000001714147223 */ /* 0x020fe20000000006 */
[----:B------:R-:W-:-:S05]  /*0470*/  IMAD.WIDE.U32 R22, R22, 0x4, R14 ;  /* 0x0000000416167825 */ /* 0x000fca00078e000e */
[----:B------:R-:W3:Y:S04]  /*0480*/  LDG.E R6, desc[UR4][R22.64] ;  /* 0x0000000416067981 */ /* 0x000ee8000c1e1900 */
[----:B------:R0:W5:Y:S02]  /*0490*/  LDG.E R24, desc[UR4][R18.64] ;  /* 0x0000000412187981 */ /* 0x000164000c1e1900 */
[----:B0-----:R-:W-:Y:S02]  /*04a0*/  IMAD.WIDE.U32 R18, R21, 0x4, R10 ;  /* 0x0000000415127825 */ /* 0x001fe400078e000a */
[----:B------:R0:W3:Y:S01]  /*04b0*/  LDG.E R21, desc[UR4][R16.64] ;  /* 0x0000000410157981 */ /* 0x0000e2000c1e1900 */
[----:B------:R-:W-:-:S03]  /*04c0*/  IADD3 R23, PT, PT, R4, 0x1, RZ ;  /* 0x0000000104177810 */ /* 0x000fc60007ffe0ff */
[----:B------:R1:W2:Y:S01]  /*04d0*/  LDG.E R26, desc[UR4][R18.64] ;  /* 0x00000004121a7981 */ /* 0x0002a2000c1e1900 */
[----:B0-----:R-:W-:-:S04]  /*04e0*/  IMAD.WIDE.U32 R16, R9, 0x4, R14 ;  /* 0x0000000409107825 */ /* 0x001fc800078e000e */
[--C-:B-1----:R-:W-:Y:S02]  /*04f0*/  IMAD.WIDE.U32 R18, R12, 0x4, R10.reuse ;  /* 0x000000040c127825 */ /* 0x102fe400078e000a */
[----:B------:R0:W3:Y:S04]  /*0500*/  LDG.E R12, desc[UR4][R16.64] ;  /* 0x00000004100c7981 */ /* 0x0000e8000c1e1900 */
[----:B------:R1:W3:Y:S01]  /*0510*/  LDG.E R29, desc[UR4][R18.64] ;  /* 0x00000004121d7981 */ /* 0x0002e2000c1e1900 */
[----:B0-----:R-:W-:-:S04]  /*0520*/  IMAD.WIDE.U32 R16, R4, 0x4, R10 ;  /* 0x0000000404107825 */ /* 0x001fc800078e000a */
[----:B-1----:R-:W-:Y:S02]  /*0530*/  IMAD.WIDE.U32 R18, R23, 0x4, R10 ;  /* 0x0000000417127825 */ /* 0x002fe400078e000a */
[----:B------:R-:W3:Y:S04]  /*0540*/  LDG.E R17, desc[UR4][R16.64] ;  /* 0x0000000410117981 */ /* 0x000ee8000c1e1900 */
[----:B------:R0:W3:Y:S02]  /*0550*/  LDG.E R19, desc[UR4][R18.64] ;  /* 0x0000000412137981 */ /* 0x0000e4000c1e1900 */
[----:B0-----:R-:W-:Y:S01]  /*0560*/  IADD3 R18, PT, PT, R4, 0x3, RZ ;  /* 0x0000000304127810 */ /* 0x001fe20007ffe0ff */
[----:B-----5:R-:W-:-:S04]  /*0570*/  FFMA R20, R13, R24, R20 ;  /* 0x000000180d147223 */ /* 0x020fc80000000014 */
[----:B----4-:R-:W-:Y:S01]  /*0580*/  FFMA R20, R27, R28, R20 ;  /* 0x0000001c1b147223 */ /* 0x010fe20000000014 */
[C---:B------:R-:W-:Y:S02]  /*0590*/  IADD3 R13, PT, PT, R9.reuse, 0x3, RZ ;  /* 0x00000003090d7810 */ /* 0x040fe40007ffe0ff */
[----:B------:R-:W-:-:S03]  /*05a0*/  IADD3 R27, PT, PT, R9, 0x4, RZ ;  /* 0x00000004091b7810 */ /* 0x000fc60007ffe0ff */
[----:B------:R-:W-:-:S04]  /*05b0*/  IMAD.WIDE.U32 R22, R13, 0x4, R14 ;  /* 0x000000040d167825 */ /* 0x000fc800078e000e */
[----:B--2---:R-:W-:Y:S01]  /*05c0*/  FFMA R20, R25, R26, R20 ;  /* 0x0000001a19147223 */ /* 0x004fe20000000014 */
[C---:B------:R-:W-:Y:S01]  /*05d0*/  IADD3 R13, PT, PT, R9.reuse, 0x5, RZ ;  /* 0x00000005090d7810 */ /* 0x040fe20007ffe0ff */
[----:B------:R-:W2:Y:S01]  /*05e0*/  LDG.E R23, desc[UR4][R22.64] ;  /* 0x0000000416177981 */ /* 0x000ea2000c1e1900 */
[----:B------:R-:W-:Y:S01]  /*05f0*/  IADD3 R25, PT, PT, R9, 0x2, RZ ;  /* 0x0000000209197810 */ /* 0x000fe20007ffe0ff */
[----:B---3--:R-:W-:Y:S01]  /*0600*/  FFMA R29, R21, R29, R20 ;  /* 0x0000001d151d7223 */ /* 0x008fe20000000014 */
[----:B------:R-:W-:-:S04]  /*0610*/  IMAD.WIDE.U32 R20, R27, 0x4, R14 ;  /* 0x000000041b147825 */ /* 0x000fc800078e000e */
[----:B------:R-:W-:-:S04]  /*0620*/  IMAD.WIDE.U32 R26, R13, 0x4, R14 ;  /* 0x000000040d1a7825 */ /* 0x000fc800078e000e */
[----:B------:R-:W-:Y:S01]  /*0630*/  FFMA R17, R12, R17, R29 ;  /* 0x000000110c117223 */ /* 0x000fe2000000001d */
[----:B------:R-:W3:Y:S03]  /*0640*/  LDG.E R21, desc[UR4][R20.64] ;  /* 0x0000000414157981 */ /* 0x000ee6000c1e1900 */
[----:B------:R-:W-:Y:S01]  /*0650*/  FFMA R6, R6, R19, R17 ;  /* 0x0000001306067223 */ /* 0x000fe20000000011 */
[C---:B------:R-:W-:Y:S02]  /*0660*/  IADD3 R19, PT, PT, R4.reuse, 0x2, RZ ;  /* 0x0000000204137810 */ /* 0x040fe40007ffe0ff */
[----:B------:R-:W-:Y:S01]  /*0670*/  IADD3 R13, PT, PT, R9, 0x6, RZ ;  /* 0x00000006090d7810 */ /* 0x000fe20007ffe0ff */
[--C-:B------:R-:W-:Y:S01]  /*0680*/  IMAD.WIDE.U32 R24, R25, 0x4, R14.reuse ;  /* 0x0000000419187825 */ /* 0x100fe200078e000e */
[----:B------:R-:W-:Y:S01]  /*0690*/  IADD3 R29, PT, PT, R9, 0x7, RZ ;  /* 0x00000007091d7810 */ /* 0x000fe20007ffe0ff */
[----:B------:R0:W4:Y:S01]  /*06a0*/  LDG.E R20, desc[UR4][R26.64] ;  /* 0x000000041a147981 */ /* 0x000122000c1e1900 */
[----:B------:R-:W-:Y:S01]  /*06b0*/  IADD3 R17, PT, PT, R4, 0x4, RZ ;  /* 0x0000000404117810 */ /* 0x000fe20007ffe0ff */
[----:B------:R-:W-:-:S02]  /*06c0*/  IMAD.WIDE.U32 R12, R13, 0x4, R14 ;  /* 0x000000040d0c7825 */ /* 0x000fc400078e000e */
[----:B------:R-:W5:Y:S02]  /*06d0*/  LDG.E R25, desc[UR4][R24.64] ;  /* 0x0000000418197981 */ /* 0x000f64000c1e1900 */
[--C-:B0-----:R-:W-:Y:S02]  /*06e0*/  IMAD.WIDE.U32 R26, R19, 0x4, R10.reuse ;  /* 0x00000004131a7825 */ /* 0x101fe400078e000a */
[----:B------:R-:W4:Y:S02]  /*06f0*/  LDG.E R13, desc[UR4][R12.64] ;  /* 0x000000040c0d7981 */ /* 0x000f24000c1e1900 */
[----:B------:R-:W-:Y:S02]  /*0700*/  IMAD.WIDE.U32 R18, R18, 0x4, R10 ;  /* 0x0000000412127825 */ /* 0x000fe400078e000a */
[----:B------:R0:W5:Y:S02]  /*0710*/  LDG.E R26, desc[UR4][R26.64] ;  /* 0x000000041a1a7981 */ /* 0x000164000c1e1900 */
[----:B------:R-:W-:-:S02]  /*0720*/  IMAD.WIDE.U32 R28, R29, 0x4, R14 ;  /* 0x000000041d1c7825 */ /* 0x000fc400078e000e */
[----:B------:R1:W2:Y:S02]  /*0730*/  LDG.E R24, desc[UR4][R18.64] ;  /* 0x0000000412187981 */ /* 0x0002a4000c1e1900 */
[----:B------:R-:W-:Y:S02]  /*0740*/  IMAD.WIDE.U32 R16, R17, 0x4, R10 ;  /* 0x0000000411107825 */ /* 0x000fe400078e000a */
[----:B------:R1:W4:Y:S01]  /*0750*/  LDG.E R12, desc[UR4][R28.64] ;  /* 0x000000041c0c7981 */ /* 0x000322000c1e1900 */
[----:B0-----:R-:W-:-:S03]  /*0760*/  IADD3 R27, PT, PT, R4, 0x5, RZ ;  /* 0x00000005041b7810 */ /* 0x001fc60007ffe0ff */
[----:B------:R0:W3:Y:S01]  /*0770*/  LDG.E R22, desc[UR4][R16.64] ;  /* 0x0000000410167981 */ /* 0x0000e2000c1e1900 */
[----:B-1----:R-:W-:Y:S02]  /*0780*/  IADD3 R19, PT, PT, R9, 0x8, RZ ;  /* 0x0000000809137810 */ /* 0x002fe40007ffe0ff */
[----:B------:R-:W-:-:S03]  /*0790*/  IADD3 R29, PT, PT, R4, 0x6, RZ ;  /* 0x00000006041d7810 */ /* 0x000fc60007ffe0ff */
[----:B------:R-:W-:Y:S01]  /*07a0*/  IMAD.WIDE.U32 R14, R19, 0x4, R14 ;  /* 0x00000004130e7825 */ /* 0x000fe200078e000e */
[----:B------:R-:W-:-:S03]  /*07b0*/  IADD3 R19, PT, PT, R4, 0x7, RZ ;  /* 0x0000000704137810 */ /* 0x000fc60007ffe0ff */
[--C-:B0-----:R-:W-:Y:S01]  /*07c0*/  IMAD.WIDE.U32 R16, R27, 0x4, R10.reuse ;  /* 0x000000041b107825 */ /* 0x101fe200078e000a */
[----:B------:R-:W-:Y:S01]  /*07d0*/  IADD3 R27, PT, PT, R4, 0x8, RZ ;  /* 0x00000008041b7810 */ /* 0x000fe20007ffe0ff */
[----:B------:R-:W4:Y:S02]  /*07e0*/  LDG.E R14, desc[UR4][R14.64] ;  /* 0x000000040e0e7981 */ /* 0x000f24000c1e1900 */
[--C-:B------:R-:W-:Y:S02]  /*07f0*/  IMAD.WIDE.U32 R28, R29, 0x4, R10.reuse ;  /* 0x000000041d1c7825 */ /* 0x100fe400078e000a */
[----:B------:R-:W4:Y:S02]  /*0800*/  LDG.E R17, desc[UR4][R16.64] ;  /* 0x0000000410117981 */ /* 0x000f24000c1e1900 */
[--C-:B------:R-:W-:Y:S02]  /*0810*/  IMAD.WIDE.U32 R18, R19, 0x4, R10.reuse ;  /* 0x0000000413127825 */ /* 0x100fe400078e000a */
[----:B------:R-:W4:Y:S02]  /*0820*/  LDG.E R28, desc[UR4][R28.64] ;  /* 0x000000041c1c7981 */ /* 0x000f24000c1e1900 */
[----:B------:R-:W-:-:S02]  /*0830*/  IMAD.WIDE.U32 R10, R27, 0x4, R10 ;  /* 0x000000041b0a7825 */ /* 0x000fc400078e000a */
[----:B------:R-:W4:Y:S04]  /*0840*/  LDG.E R19, desc[UR4][R18.64] ;  /* 0x0000000412137981 */ /* 0x000f28000c1e1900 */
[----:B------:R-:W4:Y:S01]  /*0850*/  LDG.E R10, desc[UR4][R10.64] ;  /* 0x000000040a0a7981 */ /* 0x000f22000c1e1900 */
[----:B------:R-:W-:-:S04]  /*0860*/  IADD3 R8, PT, PT, R8, 0x10, RZ ;  /* 0x0000001008087810 */ /* 0x000fc80007ffe0ff */
[----:B------:R-:W-:Y:S02]  /*0870*/  ISETP.NE.AND P1, PT, R8, RZ, PT ;  /* 0x000000ff0800720c */ /* 0x000fe40003f25270 */
[----:B------:R-:W-:Y:S02]  /*0880*/  IADD3 R9, PT, PT, R9, 0x10, RZ ;  /* 0x0000001009097810 */ /* 0x000fe40007ffe0ff */
[----:B------:R-:W-:Y:S01]  /*0890*/  IADD3 R4, PT, PT, R4, 0x10, RZ ;  /* 0x0000001004047810 */ /* 0x000fe20007ffe0ff */
[----:B-----5:R-:W-:-:S04]  /*08a0*/  FFMA R6, R25, R26, R6 ;  /* 0x0000001a19067223 */ /* 0x020fc80000000006 */
[----:B--2---:R-:W-:-:S04]  /*08b0*/  FFMA R6, R23, R24, R6 ;  /* 0x0000001817067223 */ /* 0x004fc80000000006 */
[----:B---3--:R-:W-:-:S04]  /*08c0*/  FFMA R21, R21, R22, R6 ;  /* 0x0000001615157223 */ /* 0x008fc80000000006 */
[----:B----4-:R-:W-:-:S04]  /*08d0*/  FFMA R20, R20, R17, R21 ;  /* 0x0000001114147223 */ /* 0x010fc80000000015 */
[----:B------:R-:W-:-:S04]  /*08e0*/  FFMA R13, R13, R28, R20 ;  /* 0x0000001c0d0d7223 */ /* 0x000fc80000000014 */
[----:B------:R-:W-:-:S04]  /*08f0*/  FFMA R13, R12, R19, R13 ;  /* 0x000000130c0d7223 */ /* 0x000fc8000000000d */
[----:B------:R-:W-:Y:S01]  /*0900*/  FFMA R6, R14, R10, R13 ;  /* 0x0000000a0e067223 */ /* 0x000fe2000000000d */
[----:B------:R-:W-:Y:S06]  /*0910*/  @P1 BRA `(.L_x_5) ;  /* 0xfffffff8002c1947 */ /* 0x000fec000383ffff */
.L_x_4:
[----:B------:R-:W-:Y:S05]  /*0920*/  @!P0 BRA `(.L_x_3) ;  /* 0x0000000400cc8947 */ /* 0x000fea0003800000 */
[----:B------:R-:W-:Y:S02]  /*0930*/  ISETP.GE.U32.AND P0, PT, R7, 0x8, PT ;  /* 0x000000080700780c */ /* 0x000fe40003f06070 */
[----:B------:R-:W-:-:S04]  /*0940*/  LOP3.LUT R4, R2, 0x7, RZ, 0xc0, !PT ;  /* 0x0000000702047812 */ /* 0x000fc800078ec0ff */
[----:B------:R-:W-:-:S07]  /*0950*/  ISETP.NE.AND P1, PT, R4, RZ, PT ;  /* 0x000000ff0400720c */ /* 0x000fce0003f25270 */
[----:B------:R-:W-:Y:S06]  /*0960*/  @!P0 BRA `(.L_x_6) ;  /* 0x0000000000ec8947 */ /* 0x000fec0003800000 */
[----:B------:R-:W0:Y:S01]  /*0970*/  LDC.64 R16, c[0x0][0x380] ;  /* 0x0000e000ff107b82 */ /* 0x000e220000000a00 */
[----:B------:R-:W-:-:S05]  /*0980*/  IMAD R27, R3, R2, R5 ;  /* 0x00000002031b7224 */ /* 0x000fca00078e0205 */
[C---:B------:R-:W-:Y:S02]  /*0990*/  IADD3 R23, PT, PT, R27.reuse, 0x1, RZ ;  /* 0x000000011b177810 */ /* 0x040fe40007ffe0ff */
[----:B------:R-:W1:Y:S01]  /*09a0*/  LDC.64 R12, c[0x0][0x388] ;  /* 0x0000e200ff0c7b82 */ /* 0x000e620000000a00 */
[C---:B------:R-:W-:Y:S01]  /*09b0*/  IADD3 R29, PT, PT, R27.reuse, 0x5, RZ ;  /* 0x000000051b1d7810 */ /* 0x040fe20007ffe0ff */
[----:B------:R-:W-:Y:S01]  /*09c0*/  IMAD R19, R0, R2, R5 ;  /* 0x0000000200137224 */ /* 0x000fe200078e0205 */
[C---:B------:R-:W-:Y:S02]  /*09d0*/  IADD3 R11, PT, PT, R27.reuse, 0x3, RZ ;  /* 0x000000031b0b7810 */ /* 0x040fe40007ffe0ff */
[----:B------:R-:W-:Y:S02]  /*09e0*/  IADD3 R21, PT, PT, R27, 0x2, RZ ;  /* 0x000000021b157810 */ /* 0x000fe40007ffe0ff */
[----:B------:R-:W-:Y:S01]  /*09f0*/  IADD3 R18, PT, PT, R19, 0x1, RZ ;  /* 0x0000000113127810 */ /* 0x000fe20007ffe0ff */
[----:B0-----:R-:W-:-:S04]  /*0a00*/  IMAD.WIDE.U32 R14, R27, 0x4, R16 ;  /* 0x000000041b0e7825 */ /* 0x001fc800078e0010 */
[--C-:B------:R-:W-:Y:S01]  /*0a10*/  IMAD.WIDE.U32 R22, R23, 0x4, R16.reuse ;  /* 0x0000000417167825 */ /* 0x100fe200078e0010 */
[----:B------:R1:W2:Y:S03]  /*0a20*/  LDG.E R25, desc[UR4][R14.64] ;  /* 0x000000040e197981 */ /* 0x0002a6000c1e1900 */
[--C-:B------:R-:W-:Y:S02]  /*0a30*/  IMAD.WIDE.U32 R28, R29, 0x4, R16.reuse ;  /* 0x000000041d1c7825 */ /* 0x100fe400078e0010 */
[----:B------:R0:W3:Y:S02]  /*0a40*/  LDG.E R23, desc[UR4][R22.64] ;  /* 0x0000000416177981 */ /* 0x0000e4000c1e1900 */
[----:B------:R-:W-:Y:S01]  /*0a50*/  IMAD.WIDE.U32 R10, R11, 0x4, R16 ;  /* 0x000000040b0a7825 */ /* 0x000fe200078e0010 */
[----:B------:R-:W-:Y:S01]  /*0a60*/  IADD3 R9, PT, PT, R27, 0x4, RZ ;  /* 0x000000041b097810 */ /* 0x000fe20007ffe0ff */
[----:B------:R4:W5:Y:S02]  /*0a70*/  LDG.E R7, desc[UR4][R28.64] ;  /* 0x000000041c077981 */ /* 0x000964000c1e1900 */
[----:B-1----:R-:W-:-:S02]  /*0a80*/  IMAD.WIDE.U32 R14, R19, 0x4, R12 ;  /* 0x00000004130e7825 */ /* 0x002fc400078e000c */
[----:B------:R1:W5:Y:S01]  /*0a90*/  LDG.E R11, desc[UR4][R10.64] ;  /* 0x000000040a0b7981 */ /* 0x000362000c1e1900 */
[----:B0-----:R-:W-:Y:S01]  /*0aa0*/  IADD3 R22, PT, PT, R19, 0x2, RZ ;  /* 0x0000000213167810 */ /* 0x001fe20007ffe0ff */
[----:B------:R-:W-:Y:S02]  /*0ab0*/  IMAD.WIDE.U32 R20, R21, 0x4, R16 ;  /* 0x0000000415147825 */ /* 0x000fe400078e0010 */
[----:B------:R0:W2:Y:S02]  /*0ac0*/  LDG.E R26, desc[UR4][R14.64] ;  /* 0x000000040e1a7981 */ /* 0x0000a4000c1e1900 */
[----:B----4-:R-:W-:Y:S01]  /*0ad0*/  IMAD.WIDE.U32 R28, R18, 0x4, R12 ;  /* 0x00000004121c7825 */ /* 0x010fe200078e000c */
[C---:B------:R-:W-:Y:S01]  /*0ae0*/  IADD3 R18, PT, PT, R19.reuse, 0x4, RZ ;  /* 0x0000000413127810 */ /* 0x040fe20007ffe0ff */
[----:B------:R-:W4:Y:S01]  /*0af0*/  LDG.E R21, desc[UR4][R20.64] ;  /* 0x0000000414157981 */ /* 0x000f22000c1e1900 */
[----:B-1----:R-:W-:Y:S01]  /*0b00*/  IADD3 R10, PT, PT, R19, 0x3, RZ ;  /* 0x00000003130a7810 */ /* 0x002fe20007ffe0ff */
[----:B------:R-:W-:-:S02]  /*0b10*/  IMAD.WIDE.U32 R8, R9, 0x4, R16 ;  /* 0x0000000409087825 */ /* 0x000fc400078e0010 */
[----:B------:R1:W3:Y:S02]  /*0b20*/  LDG.E R24, desc[UR4][R28.64] ;  /* 0x000000041c187981 */ /* 0x0002e4000c1e1900 */
[--C-:B0-----:R-:W-:Y:S02]  /*0b30*/  IMAD.WIDE.U32 R14, R22, 0x4, R12.reuse ;  /* 0x00000004160e7825 */ /* 0x101fe400078e000c */
[----:B------:R0:W5:Y:S04]  /*0b40*/  LDG.E R9, desc[UR4][R8.64] ;  /* 0x0000000408097981 */ /* 0x000168000c1e1900 */
[----:B------:R0:W4:Y:S01]  /*0b50*/  LDG.E R22, desc[UR4][R14.64] ;  /* 0x000000040e167981 */ /* 0x000122000c1e1900 */
[----:B-1----:R-:W-:Y:S01]  /*0b60*/  IMAD.WIDE.U32 R28, R10, 0x4, R12 ;  /* 0x000000040a1c7825 */ /* 0x002fe200078e000c */
[----:B0-----:R-:W-:-:S04]  /*0b70*/  IADD3 R8, PT, PT, R19, 0x5, RZ ;  /* 0x0000000513087810 */ /* 0x001fc80007ffe0ff */
[----:B------:R0:W5:Y:S01]  /*0b80*/  LDG.E R20, desc[UR4][R28.64] ;  /* 0x000000041c147981 */ /* 0x000162000c1e1900 */
[--C-:B------:R-:W-:Y:S01]  /*0b90*/  IMAD.WIDE.U32 R14, R18, 0x4, R12.reuse ;  /* 0x00000004120e7825 */ /* 0x100fe200078e000c */
[C---:B------:R-:W-:Y:S02]  /*0ba0*/  IADD3 R18, PT, PT, R27.reuse, 0x6, RZ ;  /* 0x000000061b127810 */ /* 0x040fe40007ffe0ff */
[----:B------:R-:W-:Y:S02]  /*0bb0*/  IADD3 R27, PT, PT, R27, 0x7, RZ ;  /* 0x000000071b1b7810 */ /* 0x000fe40007ffe0ff */
[----:B------:R1:W5:Y:S01]  /*0bc0*/  LDG.E R10, desc[UR4][R14.64] ;  /* 0x000000040e0a7981 */ /* 0x000362000c1e1900 */
[----:B0-----:R-:W-:-:S05]  /*0bd0*/  IMAD.WIDE.U32 R28, R8, 0x4, R12 ;  /* 0x00000004081c7825 */ /* 0x001fca00078e000c */
[----:B------:R-:W5:Y:S01]  /*0be0*/  LDG.E R8, desc[UR4][R28.64] ;  /* 0x000000041c087981 */ /* 0x000f62000c1e1900 */
[----:B-1----:R-:W-:Y:S01]  /*0bf0*/  IMAD.WIDE.U32 R14, R18, 0x4, R16 ;  /* 0x00000004120e7825 */ /* 0x002fe200078e0010 */
[----:B------:R-:W-:-:S03]  /*0c00*/  IADD3 R18, PT, PT, R19, 0x6, RZ ;  /* 0x0000000613127810 */ /* 0x000fc60007ffe0ff */
[----:B------:R-:W-:Y:S02]  /*0c10*/  IMAD.WIDE.U32 R16, R27, 0x4, R16 ;  /* 0x000000041b107825 */ /* 0x000fe400078e0010 */
[----:B------:R0:W5:Y:S04]  /*0c20*/  LDG.E R27, desc[UR4][R14.64] ;  /* 0x000000040e1b7981 */ /* 0x000168000c1e1900 */
[----:B------:R-:W5:Y:S01]  /*0c30*/  LDG.E R16, desc[UR4][R16.64] ;  /* 0x0000000410107981 */ /* 0x000f62000c1e1900 */
[----:B0-----:R-:W-:Y:S01]  /*0c40*/  IADD3 R15, PT, PT, R19, 0x7, RZ ;  /* 0x00000007130f7810 */ /* 0x001fe20007ffe0ff */
[----:B------:R-:W-:-:S04]  /*0c50*/  IMAD.WIDE.U32 R18, R18, 0x4, R12 ;  /* 0x0000000412127825 */ /* 0x000fc800078e000c */
[----:B------:R-:W-:Y:S02]  /*0c60*/  IMAD.WIDE.U32 R12, R15, 0x4, R12 ;  /* 0x000000040f0c7825 */ /* 0x000fe400078e000c */
[----:B------:R-:W5:Y:S04]  /*0c70*/  LDG.E R18, desc[UR4][R18.64] ;  /* 0x0000000412127981 */ /* 0x000f68000c1e1900 */
[----:B------:R-:W5:Y:S01]  /*0c80*/  LDG.E R12, desc[UR4][R12.64] ;  /* 0x000000040c0c7981 */ /* 0x000f62000c1e1900 */
[----:B------:R-:W-:Y:S01]  /*0c90*/  IADD3 R5, PT, PT, R5, 0x8, RZ ;  /* 0x0000000805057810 */ /* 0x000fe20007ffe0ff */
[----:B--2---:R-:W-:-:S04]  /*0ca0*/  FFMA R26, R25, R26, R6 ;  /* 0x0000001a191a7223 */ /* 0x004fc80000000006 */
[----:B---3--:R-:W-:-:S04]  /*0cb0*/  FFMA R24, R23, R24, R26 ;  /* 0x0000001817187223 */ /* 0x008fc8000000001a */
[----:B----4-:R-:W-:-:S04]  /*0cc0*/  FFMA R22, R21, R22, R24 ;  /* 0x0000001615167223 */ /* 0x010fc80000000018 */
[----:B-----5:R-:W-:-:S04]  /*0cd0*/  FFMA R20, R11, R20, R22 ;  /* 0x000000140b147223 */ /* 0x020fc80000000016 */
[----:B------:R-:W-:-:S04]  /*0ce0*/  FFMA R10, R9, R10, R20 ;  /* 0x0000000a090a7223 */ /* 0x000fc80000000014 */
[----:B------:R-:W-:-:S04]  /*0cf0*/  FFMA R8, R7, R8, R10 ;  /* 0x0000000807087223 */ /* 0x000fc8000000000a */
[----:B------:R-:W-:-:S04]  /*0d00*/  FFMA R27, R27, R18, R8 ;  /* 0x000000121b1b7223 */ /* 0x000fc80000000008 */
[----:B------:R-:W-:-:S07]  /*0d10*/  FFMA R6, R16, R12, R27 ;  /* 0x0000000c10067223 */ /* 0x000fce000000001b */
.L_x_6:
[----:B------:R-:W-:Y:S05]  /*0d20*/  @!P1 BRA `(.L_x_3) ;  /* 0x0000000000cc9947 */ /* 0x000fea0003800000 */
[----:B------:R-:W-:Y:S02]  /*0d30*/  ISETP.GE.U32.AND P0, PT, R4, 0x4, PT ;  /* 0x000000040400780c */ /* 0x000fe40003f06070 */
[----:B------:R-:W-:-:S04]  /*0d40*/  LOP3.LUT R7, R2, 0x3, RZ, 0xc0, !PT ;  /* 0x0000000302077812 */ /* 0x000fc800078ec0ff */
[----:B------:R-:W-:-:S07]  /*0d50*/  ISETP.NE.AND P1, PT, R7, RZ, PT ;  /* 0x000000ff0700720c */ /* 0x000fce0003f25270 */
[----:B------:R-:W-:Y:S06]  /*0d60*/  @!P0 BRA `(.L_x_7) ;  /* 0x00000000007c8947 */ /* 0x000fec0003800000 */
[----:B------:R-:W0:Y:S01]  /*0d70*/  LDC.64 R10, c[0x0][0x380] ;  /* 0x0000e000ff0a7b82 */ /* 0x000e220000000a00 */
[-CC-:B------:R-:W-:Y:S02]  /*0d80*/  IMAD R13, R3, R2.reuse, R5.reuse ;  /* 0x00000002030d7224 */ /* 0x180fe400078e0205 */
[----:B------:R-:W-:-:S03]  /*0d90*/  IMAD R15, R0, R2, R5 ;  /* 0x00000002000f7224 */ /* 0x000fc600078e0205 */
[----:B------:R-:W-:Y:S02]  /*0da0*/  IADD3 R23, PT, PT, R13, 0x1, RZ ;  /* 0x000000010d177810 */ /* 0x000fe40007ffe0ff */
[----:B------:R-:W1:Y:S01]  /*0db0*/  LDC.64 R8, c[0x0][0x388] ;  /* 0x0000e200ff087b82 */ /* 0x000e620000000a00 */
[----:B------:R-:W-:Y:S02]  /*0dc0*/  IADD3 R17, PT, PT, R15, 0x1, RZ ;  /* 0x000000010f117810 */ /* 0x000fe40007ffe0ff */
[----:B------:R-:W-:Y:S02]  /*0dd0*/  IADD3 R25, PT, PT, R13, 0x2, RZ ;  /* 0x000000020d197810 */ /* 0x000fe40007ffe0ff */
[----:B------:R-:W-:Y:S02]  /*0de0*/  IADD3 R27, PT, PT, R15, 0x2, RZ ;  /* 0x000000020f1b7810 */ /* 0x000fe40007ffe0ff */
[C---:B------:R-:W-:Y:S01]  /*0df0*/  IADD3 R29, PT, PT, R13.reuse, 0x3, RZ ;  /* 0x000000030d1d7810 */ /* 0x040fe20007ffe0ff */
[----:B0-----:R-:W-:-:S04]  /*0e00*/  IMAD.WIDE.U32 R20, R13, 0x4, R10 ;  /* 0x000000040d147825 */ /* 0x001fc800078e000a */
[----:B------:R-:W-:Y:S02]  /*0e10*/  IMAD.WIDE.U32 R22, R23, 0x4, R10 ;  /* 0x0000000417167825 */ /* 0x000fe400078e000a */
[----:B------:R-:W2:Y:S02]  /*0e20*/  LDG.E R21, desc[UR4][R20.64] ;  /* 0x0000000414157981 */ /* 0x000ea4000c1e1900 */
[--C-:B-1----:R-:W-:Y:S02]  /*0e30*/  IMAD.WIDE.U32 R18, R15, 0x4, R8.reuse ;  /* 0x000000040f127825 */ /* 0x102fe400078e0008 */
[----:B------:R-:W3:Y:S02]  /*0e40*/  LDG.E R22, desc[UR4][R22.64] ;  /* 0x0000000416167981 */ /* 0x000ee4000c1e1900 */
[----:B------:R-:W-:Y:S02]  /*0e50*/  IMAD.WIDE.U32 R16, R17, 0x4, R8 ;  /* 0x0000000411107825 */ /* 0x000fe400078e0008 */
[----:B------:R-:W2:Y:S02]  /*0e60*/  LDG.E R18, desc[UR4][R18.64] ;  /* 0x0000000412127981 */ /* 0x000ea4000c1e1900 */
[----:B------:R-:W-:Y:S01]  /*0e70*/  IMAD.WIDE.U32 R12, R25, 0x4, R10 ;  /* 0x00000004190c7825 */ /* 0x000fe200078e000a */
[----:B------:R-:W-:Y:S01]  /*0e80*/  IADD3 R25, PT, PT, R15, 0x3, RZ ;  /* 0x000000030f197810 */ /* 0x000fe20007ffe0ff */
[----:B------:R-:W3:Y:S02]  /*0e90*/  LDG.E R16, desc[UR4][R16.64] ;  /* 0x0000000410107981 */ /* 0x000ee4000c1e1900 */
[----:B------:R-:W-:-:S02]  /*0ea0*/  IMAD.WIDE.U32 R14, R27, 0x4, R8 ;  /* 0x000000041b0e7825 */ /* 0x000fc400078e0008 */
[----:B------:R-:W4:Y:S02]  /*0eb0*/  LDG.E R12, desc[UR4][R12.64] ;  /* 0x000000040c0c7981 */ /* 0x000f24000c1e1900 */
[----:B------:R-:W-:Y:S02]  /*0ec0*/  IMAD.WIDE.U32 R10, R29, 0x4, R10 ;  /* 0x000000041d0a7825 */ /* 0x000fe400078e000a */
[----:B------:R-:W4:Y:S02]  /*0ed0*/  LDG.E R14, desc[UR4][R14.64] ;  /* 0x000000040e0e7981 */ /* 0x000f24000c1e1900 */
[----:B------:R-:W-:Y:S02]  /*0ee0*/  IMAD.WIDE.U32 R8, R25, 0x4, R8 ;  /* 0x0000000419087825 */ /* 0x000fe400078e0008 */
[----:B------:R-:W5:Y:S04]  /*0ef0*/  LDG.E R10, desc[UR4][R10.64] ;  /* 0x000000040a0a7981 */ /* 0x000f68000c1e1900 */
[----:B------:R-:W5:Y:S01]  /*0f00*/  LDG.E R8, desc[UR4][R8.64] ;  /* 0x0000000408087981 */ /* 0x000f62000c1e1900 */
[----:B------:R-:W-:Y:S01]  /*0f10*/  IADD3 R5, PT, PT, R5, 0x4, RZ ;  /* 0x0000000405057810 */ /* 0x000fe20007ffe0ff */
[----:B--2---:R-:W-:-:S04]  /*0f20*/  FFMA R21, R21, R18, R6 ;  /* 0x0000001215157223 */ /* 0x004fc80000000006 */
[----:B---3--:R-:W-:-:S04]  /*0f30*/  FFMA R21, R22, R16, R21 ;  /* 0x0000001016157223 */ /* 0x008fc80000000015 */
[----:B----4-:R-:W-:-:S04]  /*0f40*/  FFMA R21, R12, R14, R21 ;  /* 0x0000000e0c157223 */ /* 0x010fc80000000015 */
[----:B-----5:R-:W-:-:S07]  /*0f50*/  FFMA R6, R10, R8, R21 ;  /* 0x000000080a067223 */ /* 0x020fce0000000015 */
.L_x_7:
[----:B------:R-:W-:Y:S05]  /*0f60*/  @!P1 BRA `(.L_x_3) ;  /* 0x00000000003c9947 */ /* 0x000fea0003800000 */
[----:B------:R-:W0:Y:S01]  /*0f70*/  LDC.64 R8, c[0x0][0x380] ;  /* 0x0000e000ff087b82 */ /* 0x000e220000000a00 */
[-CC-:B------:R-:W-:Y:S01]  /*0f80*/  IMAD R15, R0, R2.reuse, R5.reuse ;  /* 0x00000002000f7224 */ /* 0x180fe200078e0205 */
[----:B------:R-:W-:Y:S01]  /*0f90*/  IADD3 R7, PT, PT, -R7, RZ, RZ ;  /* 0x000000ff07077210 */ /* 0x000fe20007ffe1ff */
[----:B------:R-:W-:-:S05]  /*0fa0*/  IMAD R17, R3, R2, R5 ;  /* 0x0000000203117224 */ /* 0x000fca00078e0205 */
[----:B------:R-:W1:Y:S02]  /*0fb0*/  LDC.64 R10, c[0x0][0x388] ;  /* 0x0000e200ff0a7b82 */ /* 0x000e640000000a00 */
.L_x_8:
[----:B0-----:R-:W-:-:S04]  /*0fc0*/  IMAD.WIDE.U32 R4, R17, 0x4, R8 ;  /* 0x0000000411047825 */ /* 0x001fc800078e0008 */
[----:B-1----:R-:W-:Y:S02]  /*0fd0*/  IMAD.WIDE.U32 R12, R15, 0x4, R10 ;  /* 0x000000040f0c7825 */ /* 0x002fe400078e000a */
[----:B------:R-:W2:Y:S04]  /*0fe0*/  LDG.E R5, desc[UR4][R4.64] ;  /* 0x0000000404057981 */ /* 0x000ea8000c1e1900 */
[----:B------:R-:W2:Y:S01]  /*0ff0*/  LDG.E R12, desc[UR4][R12.64] ;  /* 0x000000040c0c7981 */ /* 0x000ea2000c1e1900 */
[----:B------:R-:W-:Y:S02]  /*1000*/  IADD3 R7, PT, PT, R7, 0x1, RZ ;  /* 0x0000000107077810 */ /* 0x000fe40007ffe0ff */
[----:B------:R-:W-:Y:S02]  /*1010*/  IADD3 R15, PT, PT, R15, 0x1, RZ ;  /* 0x000000010f0f7810 */ /* 0x000fe40007ffe0ff */
[----:B------:R-:W-:-:S02]  /*1020*/  ISETP.NE.AND P0, PT, R7, RZ, PT ;  /* 0x000000ff0700720c */ /* 0x000fc40003f05270 */
[----:B------:R-:W-:Y:S01]  /*1030*/  IADD3 R17, PT, PT, R17, 0x1, RZ ;  /* 0x0000000111117810 */ /* 0x000fe20007ffe0ff */
[----:B--2---:R-:W-:-:S10]  /*1040*/  FFMA R6, R5, R12, R6 ;  /* 0x0000000c05067223 */ /* 0x004fd40000000006 */
[----:B------:R-:W-:Y:S05]  /*1050*/  @P0 BRA `(.L_x_8) ;  /* 0xfffffffc00d80947 */ /* 0x000fea000383ffff */
.L_x_3:
[----:B------:R-:W0:Y:S01]  /*1060*/  LDC.64 R4, c[0x0][0x390] ;  /* 0x0000e400ff047b82 */ /* 0x000e220000000a00 */
[----:B------:R-:W-:Y:S01]  /*1070*/  IMAD R3, R3, UR7, R0 ;  /* 0x0000000703037c24 */ /* 0x000fe2000f8e0200 */
[----:B------:R-:W1:Y:S01]  /*1080*/  LDCU UR6, c[0x0][0x3a4] ;  /* 0x00007480ff0677ac */ /* 0x000e620008000800 */
[----:B------:R-:W2:Y:S02]  /*1090*/  LDCU UR8, c[0x0][0x3a8] ;  /* 0x00007500ff0877ac */ /* 0x000ea40008000800 */
[----:B0-----:R-:W-:-:S05]  /*10a0*/  IMAD.WIDE.U32 R2, R3, 0x4, R4 ;  /* 0x0000000403027825 */ /* 0x001fca00078e0004 */
[----:B------:R-:W1:Y:S02]  /*10b0*/  LDG.E R0, desc[UR4][R2.64] ;  /* 0x0000000402007981 */ /* 0x000e64000c1e1900 */
[----:B-1----:R-:W-:-:S04]  /*10c0*/  FMUL R5, R0, UR6 ;  /* 0x0000000600057c20 */ /* 0x002fc80008400000 */
[----:B--2---:R-:W-:-:S05]  /*10d0*/  FFMA R5, R6, UR8, R5 ;  /* 0x0000000806057c23 */ /* 0x004fca0008000005 */
[----:B------:R-:W-:Y:S01]  /*10e0*/  STG.E desc[UR4][R2.64], R5 ;  /* 0x0000000502007986 */ /* 0x000fe2000c101904 */
[----:B------:R-:W-:Y:S05]  /*10f0*/  EXIT ;  /* 0x000000000000794d */ /* 0x000fea0003800000 */
.L_x_9:
        /* <DEDUP_REMOVED lines=16> */
.L_x_129:


//--------------------- .text.swiglu_kernel       --------------------------
	.section	.text.swiglu_kernel,"ax",@progbits
	.align	128
        .global         swiglu_kernel
        .type           swiglu_kernel,@function
        .size           swiglu_kernel,(.L_x_123 - swiglu_kernel)
        .other          swiglu_kernel,@"STO_CUDA_ENTRY STV_DEFAULT"
swiglu_kernel:
.text.swiglu_kernel:
[----:B------:R-:W-:Y:S01]  /*0000*/  LDC R1, c[0x0][0x37c] ;  /* 0x0000df00ff017b82 */ /* 0x000fe20000000800 */
[----:B------:R-:W0:Y:S07]  /*0010*/  S2R R0, SR_TID.X ;  /* 0x0000000000007919 */ /* 0x000e2e0000002100 */
[----:B------:R-:W0:Y:S01]  /*0020*/  S2UR UR4, SR_CTAID.X ;  /* 0x00000000000479c3 */ /* 0x000e220000002500 */
[----:B------:R-:W1:Y:S07]  /*0030*/  LDCU UR5, c[0x0][0x390] ;  /* 0x00007200ff0577ac */ /* 0x000e6e0008000800 */
[----:B------:R-:W0:Y:S02]  /*0040*/  LDC R3, c[0x0][0x360] ;  /* 0x0000d800ff037b82 */ /* 0x000e240000000800 */
[----:B0-----:R-:W-:-:S05]  /*0050*/  IMAD R3, R3, UR4, R0 ;  /* 0x0000000403037c24 */ /* 0x001fca000f8e0200 */
[----:B-1----:R-:W-:-:S13]  /*0060*/  ISETP.GE.U32.AND P0, PT, R3, UR5, PT ;  /* 0x0000000503007c0c */ /* 0x002fda000bf06070 */
[----:B------:R-:W-:Y:S05]  /*0070*/  @P0 EXIT ;  /* 0x000000000000094d */ /* 0x000fea0003800000 */
[----:B------:R-:W0:Y:S01]  /*0080*/  LDC.64 R4, c[0x0][0x388] ;  /* 0x0000e200ff047b82 */ /* 0x000e220000000a00 */
[----:B------:R-:W1:Y:S01]  /*0090*/  LDCU.64 UR4, c[0x0][0x358] ;  /* 0x00006b00ff0477ac */ /* 0x000e620008000a00 */
[----:B0-----:R-:W-:-:S06]  /*00a0*/  IMAD.WIDE.U32 R4, R3, 0x4, R4 ;  /* 0x0000000403047825 */ /* 0x001fcc00078e0004 */
[----:B-1----:R-:W2:Y:S01]  /*00b0*/  LDG.E R4, desc[UR4][R4.64] ;  /* 0x0000000404047981 */ /* 0x002ea2000c1e1900 */
[----:B------:R-:W-:Y:S01]  /*00c0*/  IMAD.MOV.U32 R7, RZ, RZ, 0x3bbb989d ;  /* 0x3bbb989dff077424 */ /* 0x000fe200078e00ff */
[----:B------:R-:W-:Y:S01]  /*00d0*/  BSSY.RECONVERGENT B0, `(.L_x_10) ;  /* 0x0000015000007945 */ /* 0x000fe20003800200 */
[----:B------:R-:W-:Y:S02]  /*00e0*/  IMAD.MOV.U32 R9, RZ, RZ, 0x437c0000 ;  /* 0x437c0000ff097424 */ /* 0x000fe400078e00ff */
[----:B--2---:R-:W-:-:S04]  /*00f0*/  FFMA.SAT R0, R4, -R7, 0.5 ;  /* 0x3f00000004007423 */ /* 0x004fc80000002807 */
[----:B------:R-:W-:-:S04]  /*0100*/  FFMA.RM R0, R0, R9, 12582913 ;  /* 0x4b40000100007423 */ /* 0x000fc80000004009 */
[C---:B------:R-:W-:Y:S01]  /*0110*/  FADD R7, R0.reuse, -12583039 ;  /* 0xcb40007f00077421 */ /* 0x040fe20000000000 */
[----:B------:R-:W-:-:S03]  /*0120*/  SHF.L.U32 R0, R0, 0x17, RZ ;  /* 0x0000001700007819 */ /* 0x000fc600000006ff */
[----:B------:R-:W-:-:S04]  /*0130*/  FFMA R7, R4, -1.4426950216293334961, -R7 ;  /* 0xbfb8aa3b04077823 */ /* 0x000fc80000000807 */
[----:B------:R-:W-:-:S06]  /*0140*/  FFMA R7, R4, -1.925963033500011079e-08, R7 ;  /* 0xb2a5706004077823 */ /* 0x000fcc0000000007 */
[----:B------:R-:W0:Y:S02]  /*0150*/  MUFU.EX2 R7, R7 ;  /* 0x0000000700077308 */ /* 0x000e240000000800 */
[----:B0-----:R-:W-:-:S04]  /*0160*/  FFMA R0, R0, R7, 1 ;  /* 0x3f80000000007423 */ /* 0x001fc80000000007 */
[----:B------:R-:W-:-:S05]  /*0170*/  VIADD R2, R0, 0x1800000 ;  /* 0x0180000000027836 */ /* 0x000fca0000000000 */
[----:B------:R-:W-:-:S04]  /*0180*/  LOP3.LUT R2, R2, 0x7f800000, RZ, 0xc0, !PT ;  /* 0x7f80000002027812 */ /* 0x000fc800078ec0ff */
[----:B------:R-:W-:-:S13]  /*0190*/  ISETP.GT.U32.AND P0, PT, R2, 0x1ffffff, PT ;  /* 0x01ffffff0200780c */ /* 0x000fda0003f04070 */
[----:B------:R-:W-:Y:S05]  /*01a0*/  @P0 BRA `(.L_x_11) ;  /* 0x00000000000c0947 */ /* 0x000fea0003800000 */
[----:B------:R-:W-:-:S07]  /*01b0*/  MOV R6, 0x1d0 ;  /* 0x000001d000067802 */ /* 0x000fce0000000f00 */
[----:B------:R-:W-:Y:S05]  /*01c0*/  CALL.REL.NOINC `($__internal_0_$__cuda_sm20_rcp_rn_f32_slowpath) ;  /* 0x0000000000347944 */ /* 0x000fea0003c00000 */
[----:B------:R-:W-:Y:S05]  /*01d0*/  BRA `(.L_x_12) ;  /* 0x0000000000107947 */ /* 0x000fea0003800000 */
.L_x_11:
[----:B------:R-:W0:Y:S02]  /*01e0*/  MUFU.RCP R5, R0 ;  /* 0x0000000000057308 */ /* 0x000e240000001000 */
[----:B0-----:R-:W-:-:S04]  /*01f0*/  FFMA R2, R0, R5, -1 ;  /* 0xbf80000000027423 */ /* 0x001fc80000000005 */
[----:B------:R-:W-:-:S04]  /*0200*/  FADD.FTZ R2, -R2, -RZ ;  /* 0x800000ff02027221 */ /* 0x000fc80000010100 */
[----:B------:R-:W-:-:S07]  /*0210*/  FFMA R5, R5, R2, R5 ;  /* 0x0000000205057223 */ /* 0x000fce0000000005 */
.L_x_12:
[----:B------:R-:W-:Y:S05]  /*0220*/  BSYNC.RECONVERGENT B0 ;  /* 0x0000000000007941 */ /* 0x000fea0003800200 */
.L_x_10:
[----:B------:R-:W0:Y:S02]  /*0230*/  LDC.64 R6, c[0x0][0x380] ;  /* 0x0000e000ff067b82 */ /* 0x000e240000000a00 */
[----:B0-----:R-:W-:-:S05]  /*0240*/  IMAD.WIDE.U32 R2, R3, 0x4, R6 ;  /* 0x0000000403027825 */ /* 0x001fca00078e0006 */
[----:B------:R-:W2:Y:S01]  /*0250*/  LDG.E R0, desc[UR4][R2.64] ;  /* 0x0000000402007981 */ /* 0x000ea2000c1e1900 */
[----:B------:R-:W-:-:S04]  /*0260*/  FMUL R5, R4, R5 ;  /* 0x0000000504057220 */ /* 0x000fc80000400000 */
[----:B--2---:R-:W-:-:S05]  /*0270*/  FMUL R5, R5, R0 ;  /* 0x0000000005057220 */ /* 0x004fca0000400000 */
[----:B------:R-:W-:Y:S01]  /*0280*/  STG.E desc[UR4][R2.64], R5 ;  /* 0x0000000502007986 */ /* 0x000fe2000c101904 */
[----:B------:R-:W-:Y:S05]  /*0290*/  EXIT ;  /* 0x000000000000794d */ /* 0x000fea0003800000 */
        .weak           $__internal_0_$__cuda_sm20_rcp_rn_f32_slowpath
        .type           $__internal_0_$__cuda_sm20_rcp_rn_f32_slowpath,@function
        .size           $__internal_0_$__cuda_sm20_rcp_rn_f32_slowpath,(.L_x_123 - $__internal_0_$__cuda_sm20_rcp_rn_f32_slowpath)
$__internal_0_$__cuda_sm20_rcp_rn_f32_slowpath:
[----:B------:R-:W-:Y:S01]  /*02a0*/  SHF.L.U32 R2, R0, 0x1, RZ ;  /* 0x0000000100027819 */ /* 0x000fe200000006ff */
[----:B------:R-:W-:Y:S03]  /*02b0*/  BSSY.RECONVERGENT B1, `(.L_x_13) ;  /* 0x0000030000017945 */ /* 0x000fe60003800200 */
[----:B------:R-:W-:-:S04]  /*02c0*/  SHF.R.U32.HI R2, RZ, 0x18, R2 ;  /* 0x00000018ff027819 */ /* 0x000fc80000011602 */
[----:B------:R-:W-:-:S13]  /*02d0*/  ISETP.NE.U32.AND P0, PT, R2, RZ, PT ;  /* 0x000000ff0200720c */ /* 0x000fda0003f05070 */
[----:B------:R-:W-:Y:S05]  /*02e0*/  @P0 BRA `(.L_x_14) ;  /* 0x0000000000280947 */ /* 0x000fea0003800000 */
[----:B------:R-:W-:-:S05]  /*02f0*/  IMAD.SHL.U32 R2, R0, 0x2, RZ ;  /* 0x0000000200027824 */ /* 0x000fca00078e00ff */
[----:B------:R-:W-:-:S13]  /*0300*/  ISETP.NE.AND P0, PT, R2, RZ, PT ;  /* 0x000000ff0200720c */ /* 0x000fda0003f05270 */
[----:B------:R-:W-:Y:S01]  /*0310*/  @P0 FFMA R7, R0, 1.84467440737095516160e+19, RZ ;  /* 0x5f80000000070823 */ /* 0x000fe200000000ff */
[----:B------:R-:W-:Y:S08]  /*0320*/  @!P0 MUFU.RCP R5, R0 ;  /* 0x0000000000058308 */ /* 0x000ff00000001000 */
[----:B------:R-:W0:Y:S02]  /*0330*/  @P0 MUFU.RCP R2, R7 ;  /* 0x0000000700020308 */ /* 0x000e240000001000 */
[----:B0-----:R-:W-:-:S04]  /*0340*/  @P0 FFMA R8, R7, R2, -1 ;  /* 0xbf80000007080423 */ /* 0x001fc80000000002 */
[----:B------:R-:W-:-:S04]  /*0350*/  @P0 FADD.FTZ R9, -R8, -RZ ;  /* 0x800000ff08090221 */ /* 0x000fc80000010100 */
[----:B------:R-:W-:-:S04]  /*0360*/  @P0 FFMA R2, R2, R9, R2 ;  /* 0x0000000902020223 */ /* 0x000fc80000000002 */
[----:B------:R-:W-:Y:S01]  /*0370*/  @P0 FFMA R5, R2, 1.84467440737095516160e+19, RZ ;  /* 0x5f80000002050823 */ /* 0x000fe200000000ff */
[----:B------:R-:W-:Y:S06]  /*0380*/  BRA `(.L_x_15) ;  /* 0x0000000000887947 */ /* 0x000fec0003800000 */
.L_x_14:
[----:B------:R-:W-:-:S04]  /*0390*/  IADD3 R5, PT, PT, R2, -0xfd, RZ ;  /* 0xffffff0302057810 */ /* 0x000fc80007ffe0ff */
[----:B------:R-:W-:-:S13]  /*03a0*/  ISETP.GT.U32.AND P0, PT, R5, 0x1, PT ;  /* 0x000000010500780c */ /* 0x000fda0003f04070 */
[----:B------:R-:W-:Y:S05]  /*03b0*/  @P0 BRA `(.L_x_16) ;  /* 0x0000000000780947 */ /* 0x000fea0003800000 */
[----:B------:R-:W-:Y:S01]  /*03c0*/  LOP3.LUT R7, R0, 0x7fffff, RZ, 0xc0, !PT ;  /* 0x007fffff00077812 */ /* 0x000fe200078ec0ff */
[----:B------:R-:W-:-:S03]  /*03d0*/  IMAD.MOV.U32 R12, RZ, RZ, 0x3 ;  /* 0x00000003ff0c7424 */ /* 0x000fc600078e00ff */
[----:B------:R-:W-:Y:S02]  /*03e0*/  LOP3.LUT R7, R7, 0x3f800000, RZ, 0xfc, !PT ;  /* 0x3f80000007077812 */ /* 0x000fe400078efcff */
[----:B------:R-:W-:Y:S02]  /*03f0*/  SHF.L.U32 R11, R12, R5, RZ ;  /* 0x000000050c0b7219 */ /* 0x000fe400000006ff */
[----:B------:R-:W0:Y:S02]  /*0400*/  MUFU.RCP R8, R7 ;  /* 0x0000000700087308 */ /* 0x000e240000001000 */
[----:B0-----:R-:W-:-:S04]  /*0410*/  FFMA R9, R7, R8, -1 ;  /* 0xbf80000007097423 */ /* 0x001fc80000000008 */
[----:B------:R-:W-:-:S04]  /*0420*/  FADD.FTZ R9, -R9, -RZ ;  /* 0x800000ff09097221 */ /* 0x000fc80000010100 */
[CCC-:B------:R-:W-:Y:S01]  /*0430*/  FFMA.RM R10, R8.reuse, R9.reuse, R8.reuse ;  /* 0x00000009080a7223 */ /* 0x1c0fe20000004008 */
[----:B------:R-:W-:-:S04]  /*0440*/  FFMA.RP R9, R8, R9, R8 ;  /* 0x0000000908097223 */ /* 0x000fc80000008008 */
[C---:B------:R-:W-:Y:S02]  /*0450*/  LOP3.LUT R8, R10.reuse, 0x7fffff, RZ, 0xc0, !PT ;  /* 0x007fffff0a087812 */ /* 0x040fe400078ec0ff */
[----:B------:R-:W-:Y:S02]  /*0460*/  FSETP.NEU.FTZ.AND P0, PT, R10, R9, PT ;  /* 0x000000090a00720b */ /* 0x000fe40003f1d000 */
[----:B------:R-:W-:Y:S02]  /*0470*/  LOP3.LUT R8, R8, 0x800000, RZ, 0xfc, !PT ;  /* 0x0080000008087812 */ /* 0x000fe400078efcff */
[----:B------:R-:W-:Y:S02]  /*0480*/  SEL R9, RZ, 0xffffffff, !P0 ;  /* 0xffffffffff097807 */ /* 0x000fe40004000000 */
[----:B------:R-:W-:Y:S02]  /*0490*/  LOP3.LUT R10, R11, R8, RZ, 0xc0, !PT ;  /* 0x000000080b0a7212 */ /* 0x000fe400078ec0ff */
[----:B------:R-:W-:-:S02]  /*04a0*/  IADD3 R9, PT, PT, -R9, RZ, RZ ;  /* 0x000000ff09097210 */ /* 0x000fc40007ffe1ff */
[-C--:B------:R-:W-:Y:S02]  /*04b0*/  SHF.R.U32.HI R10, RZ, R5.reuse, R10 ;  /* 0x00000005ff0a7219 */ /* 0x080fe4000001160a */
[----:B------:R-:W-:Y:S02]  /*04c0*/  LOP3.LUT P1, RZ, R9, R5, R8, 0xf8, !PT ;  /* 0x0000000509ff7212 */ /* 0x000fe4000782f808 */
[C---:B------:R-:W-:Y:S02]  /*04d0*/  LOP3.LUT P0, RZ, R10.reuse, 0x1, RZ, 0xc0, !PT ;  /* 0x000000010aff7812 */ /* 0x040fe4000780c0ff */
[----:B------:R-:W-:-:S04]  /*04e0*/  LOP3.LUT P2, RZ, R10, 0x2, RZ, 0xc0, !PT ;  /* 0x000000020aff7812 */ /* 0x000fc8000784c0ff */
[----:B------:R-:W-:Y:S02]  /*04f0*/  PLOP3.LUT P0, PT, P0, P1, P2, 0xe0, 0x0 ;  /* 0x000000000000781c */ /* 0x000fe40000703c20 */
[----:B------:R-:W-:Y:S02]  /*0500*/  LOP3.LUT P1, RZ, R0, 0x7fffff, RZ, 0xc0, !PT ;  /* 0x007fffff00ff7812 */ /* 0x000fe4000782c0ff */
[----:B------:R-:W-:-:S05]  /*0510*/  SEL R5, RZ, 0x1, !P0 ;  /* 0x00000001ff057807 */ /* 0x000fca0004000000 */
[----:B------:R-:W-:-:S05]  /*0520*/  IMAD.MOV R5, RZ, RZ, -R5 ;  /* 0x000000ffff057224 */ /* 0x000fca00078e0a05 */
[----:B------:R-:W-:Y:S02]  /*0530*/  ISETP.GE.AND P0, PT, R5, RZ, PT ;  /* 0x000000ff0500720c */ /* 0x000fe40003f06270 */
[----:B------:R-:W-:-:S04]  /*0540*/  IADD3 R5, PT, PT, R2, -0xfc, RZ ;  /* 0xffffff0402057810 */ /* 0x000fc80007ffe0ff */
[----:B------:R-:W-:-:S07]  /*0550*/  SHF.R.U32.HI R5, RZ, R5, R8 ;  /* 0x00000005ff057219 */ /* 0x000fce0000011608 */
[----:B------:R-:W-:-:S05]  /*0560*/  @!P0 VIADD R5, R5, 0x1 ;  /* 0x0000000105058836 */ /* 0x000fca0000000000 */
[----:B------:R-:W-:-:S04]  /*0570*/  @!P1 SHF.L.U32 R5, R5, 0x1, RZ ;  /* 0x0000000105059819 */ /* 0x000fc800000006ff */
[----:B------:R-:W-:Y:S01]  /*0580*/  LOP3.LUT R5, R5, 0x80000000, R0, 0xf8, !PT ;  /* 0x8000000005057812 */ /* 0x000fe200078ef800 */
[----:B------:R-:W-:Y:S06]  /*0590*/  BRA `(.L_x_15) ;  /* 0x0000000000047947 */ /* 0x000fec0003800000 */
.L_x_16:
[----:B------:R0:W1:Y:S02]  /*05a0*/  MUFU.RCP R5, R0 ;  /* 0x0000000000057308 */ /* 0x0000640000001000 */
.L_x_15:
[----:B------:R-:W-:Y:S05]  /*05b0*/  BSYNC.RECONVERGENT B1 ;  /* 0x0000000000017941 */ /* 0x000fea0003800200 */
.L_x_13:
[----:B------:R-:W-:-:S04]  /*05c0*/  IMAD.MOV.U32 R7, RZ, RZ, 0x0 ;  /* 0x00000000ff077424 */ /* 0x000fc800078e00ff */
[----:B01----:R-:W-:Y:S05]  /*05d0*/  RET.REL.NODEC R6 `(swiglu_kernel) ;  /* 0xfffffff806887950 */ /* 0x003fea0003c3ffff */
.L_x_17:
        /* <DEDUP_REMOVED lines=10> */
.L_x_123:


//--------------------- .text.rms_norm_kernel     --------------------------
	.section	.text.rms_norm_kernel,"ax",@progbits
	.align	128
        .global         rms_norm_kernel
        .type           rms_norm_kernel,@function
        .size           rms_norm_kernel,(.L_x_125 - rms_norm_kernel)
        .other          rms_norm_kernel,@"STO_CUDA_ENTRY STV_DEFAULT"
rms_norm_kernel:
.text.rms_norm_kernel:
[----:B------:R-:W-:Y:S01]  /*0000*/  LDC R1, c[0x0][0x37c] ;  /* 0x0000df00ff017b82 */ /* 0x000fe20000000800 */
[----:B------:R-:W0:Y:S01]  /*0010*/  S2R R0, SR_CTAID.X ;  /* 0x0000000000007919 */ /* 0x000e220000002500 */
[----:B------:R-:W0:Y:S02]  /*0020*/  LDCU UR4, c[0x0][0x3a0] ;  /* 0x00007400ff0477ac */ /* 0x000e240008000800 */
[----:B0-----:R-:W-:-:S13]  /*0030*/  ISETP.GE.U32.AND P0, PT, R0, UR4, PT ;  /* 0x0000000400007c0c */ /* 0x001fda000bf06070 */
        /* <DEDUP_REMOVED lines=13> */
[----:B------:R-:W-:Y:S02]  /*0110*/  IMAD R6, R0, R3, 0x7 ;  /* 0x0000000700067424 */ /* 0x000fe400078e0203 */
[----:B------:R-:W-:Y:S01]  /*0120*/  IMAD.MOV.U32 R7, RZ, RZ, RZ ;  /* 0x000000ffff077224 */ /* 0x000fe200078e00ff */
[----:B------:R-:W-:-:S07]  /*0130*/  IADD3 R2, PT, PT, -R5, RZ, RZ ;  /* 0x000000ff05027210 */ /* 0x000fce0007ffe1ff */
.L_x_20:
[----:B------:R-:W0:Y:S01]  /*0140*/  LDC.64 R12, c[0x0][0x388] ;  /* 0x0000e200ff0c7b82 */ /* 0x000e220000000a00 */
[C---:B------:R-:W-:Y:S01]  /*0150*/  IADD3 R29, PT, PT, R6.reuse, -0x7, RZ ;  /* 0xfffffff9061d7810 */ /* 0x040fe20007ffe0ff */
[C---:B------:R-:W-:Y:S01]  /*0160*/  VIADD R19, R6.reuse, 0xfffffffb ;  /* 0xfffffffb06137836 */ /* 0x040fe20000000000 */
[C---:B------:R-:W-:Y:S02]  /*0170*/  IADD3 R11, PT, PT, R6.reuse, -0x6, RZ ;  /* 0xfffffffa060b7810 */ /* 0x040fe40007ffe0ff */
[C---:B------:R-:W-:Y:S02]  /*0180*/  IADD3 R23, PT, PT, R6.reuse, -0x4, RZ ;  /* 0xfffffffc06177810 */ /* 0x040fe40007ffe0ff */
[----:B------:R-:W-:Y:S01]  /*0190*/  IADD3 R15, PT, PT, R6, -0x3, RZ ;  /* 0xfffffffd060f7810 */ /* 0x000fe20007ffe0ff */
[----:B0-----:R-:W-:-:S04]  /*01a0*/  IMAD.WIDE.U32 R28, R29, 0x4, R12 ;  /* 0x000000041d1c7825 */ /* 0x001fc800078e000c */
[--C-:B------:R-:W-:Y:S02]  /*01b0*/  IMAD.WIDE.U32 R10, R11, 0x4, R12.reuse ;  /* 0x000000040b0a7825 */ /* 0x100fe400078e000c */
[----:B------:R-:W2:Y:S02]  /*01c0*/  LDG.E R28, desc[UR4][R28.64] ;  /* 0x000000041c1c7981 */ /* 0x000ea4000c1e1900 */
[--C-:B------:R-:W-:Y:S02]  /*01d0*/  IMAD.WIDE.U32 R18, R19, 0x4, R12.reuse ;  /* 0x0000000413127825 */ /* 0x100fe400078e000c */
[----:B------:R-:W3:Y:S02]  /*01e0*/  LDG.E R27, desc[UR4][R10.64] ;  /* 0x000000040a1b7981 */ /* 0x000ee4000c1e1900 */
[--C-:B------:R-:W-:Y:S02]  /*01f0*/  IMAD.WIDE.U32 R22, R23, 0x4, R12.reuse ;  /* 0x0000000417167825 */ /* 0x100fe400078e000c */
[----:B------:R0:W4:Y:S01]  /*0200*/  LDG.E R26, desc[UR4][R18.64] ;  /* 0x00000004121a7981 */ /* 0x000122000c1e1900 */
[----:B------:R-:W-:Y:S01]  /*0210*/  IADD3 R9, PT, PT, R6, -0x2, RZ ;  /* 0xfffffffe06097810 */ /* 0x000fe20007ffe0ff */
[----:B------:R-:W-:-:S02]  /*0220*/  IMAD.WIDE.U32 R14, R15, 0x4, R12 ;  /* 0x000000040f0e7825 */ /* 0x000fc400078e000c */
[----:B------:R-:W5:Y:S02]  /*0230*/  LDG.E R25, desc[UR4][R22.64] ;  /* 0x0000000416197981 */ /* 0x000f64000c1e1900 */
[--C-:B------:R-:W-:Y:S02]  /*0240*/  IMAD.WIDE.U32 R8, R9, 0x4, R12.reuse ;  /* 0x0000000409087825 */ /* 0x100fe400078e000c */
[----:B------:R1:W5:Y:S02]  /*0250*/  LDG.E R24, desc[UR4][R14.64] ;  /* 0x000000040e187981 */ /* 0x000364000c1e1900 */
[C---:B------:R-:W-:Y:S02]  /*0260*/  VIADD R17, R6.reuse, 0xffffffff ;  /* 0xffffffff06117836 */ /* 0x040fe40000000000 */
[----:B------:R-:W5:Y:S02]  /*0270*/  LDG.E R21, desc[UR4][R8.64] ;  /* 0x0000000408157981 */ /* 0x000f64000c1e1900 */
[----:B------:R-:W-:Y:S01]  /*0280*/  IMAD.WIDE.U32 R16, R17, 0x4, R12 ;  /* 0x0000000411107825 */ /* 0x000fe200078e000c */
[----:B0-----:R-:W-:-:S03]  /*0290*/  IADD3 R19, PT, PT, R6, 0x1, RZ ;  /* 0x0000000106137810 */ /* 0x001fc60007ffe0ff */
[C-C-:B------:R-:W-:Y:S01]  /*02a0*/  IMAD.WIDE.U32 R10, R6.reuse, 0x4, R12.reuse ;  /* 0x00000004060a7825 */ /* 0x140fe200078e000c */
[----:B------:R0:W5:Y:S01]  /*02b0*/  LDG.E R20, desc[UR4][R16.64] ;  /* 0x0000000410147981 */ /* 0x000162000c1e1900 */
[C---:B------:R-:W-:Y:S02]  /*02c0*/  IADD3 R29, PT, PT, R6.reuse, 0x2, RZ ;  /* 0x00000002061d7810 */ /* 0x040fe40007ffe0ff */
[--C-:B------:R-:W-:Y:S02]  /*02d0*/  IMAD.WIDE.U32 R18, R19, 0x4, R12.reuse ;  /* 0x0000000413127825 */ /* 0x100fe400078e000c */
[----:B------:R-:W5:Y:S01]  /*02e0*/  LDG.E R11, desc[UR4][R10.64] ;  /* 0x000000040a0b7981 */ /* 0x000f62000c1e1900 */
[----:B-1----:R-:W-:Y:S01]  /*02f0*/  IADD3 R15, PT, PT, R6, 0x3, RZ ;  /* 0x00000003060f7810 */ /* 0x002fe20007ffe0ff */
[----:B------:R-:W-:-:S04]  /*0300*/  IMAD.WIDE.U32 R22, R29, 0x4, R12 ;  /* 0x000000041d167825 */ /* 0x000fc800078e000c */
[----:B------:R-:W-:Y:S01]  /*0310*/  VIADD R29, R6, 0x4 ;  /* 0x00000004061d7836 */ /* 0x000fe20000000000 */
[----:B------:R1:W5:Y:S01]  /*0320*/  LDG.E R9, desc[UR4][R22.64] ;  /* 0x0000000416097981 */ /* 0x000362000c1e1900 */
[----:B------:R-:W-:-:S03]  /*0330*/  IMAD.WIDE.U32 R14, R15, 0x4, R12 ;  /* 0x000000040f0e7825 */ /* 0x000fc600078e000c */
[----:B------:R1:W5:Y:S01]  /*0340*/  LDG.E R10, desc[UR4][R18.64] ;  /* 0x00000004120a7981 */ /* 0x000362000c1e1900 */
[----:B0-----:R-:W-:Y:S01]  /*0350*/  IMAD.WIDE.U32 R16, R29, 0x4, R12 ;  /* 0x000000041d107825 */ /* 0x001fe200078e000c */
[C---:B------:R-:W-:Y:S02]  /*0360*/  IADD3 R29, PT, PT, R6.reuse, 0x6, RZ ;  /* 0x00000006061d7810 */ /* 0x040fe40007ffe0ff */
[----:B------:R0:W5:Y:S01]  /*0370*/  LDG.E R8, desc[UR4][R14.64] ;  /* 0x000000040e087981 */ /* 0x000162000c1e1900 */
[----:B-1----:R-:W-:-:S03]  /*0380*/  IADD3 R23, PT, PT, R6, 0x7, RZ ;  /* 0x0000000706177810 */ /* 0x002fc60007ffe0ff */
[----:B------:R1:W5:Y:S01]  /*0390*/  LDG.E R16, desc[UR4][R16.64] ;  /* 0x0000000410107981 */ /* 0x000362000c1e1900 */
[----:B------:R-:W-:-:S05]  /*03a0*/  IADD3 R19, PT, PT, R6, 0x5, RZ ;  /* 0x0000000506137810 */ /* 0x000fca0007ffe0ff */
[----:B0-----:R-:W-:-:S04]  /*03b0*/  IMAD.WIDE.U32 R14, R19, 0x4, R12 ;  /* 0x00000004130e7825 */ /* 0x001fc800078e000c */
[--C-:B------:R-:W-:Y:S02]  /*03c0*/  IMAD.WIDE.U32 R18, R29, 0x4, R12.reuse ;  /* 0x000000041d127825 */ /* 0x100fe400078e000c */
[----:B------:R-:W5:Y:S02]  /*03d0*/  LDG.E R29, desc[UR4][R14.64] ;  /* 0x000000040e1d7981 */ /* 0x000f64000c1e1900 */
[----:B-1----:R-:W-:Y:S02]  /*03e0*/  VIADD R17, R6, 0x8 ;  /* 0x0000000806117836 */ /* 0x002fe40000000000 */
[--C-:B------:R-:W-:Y:S01]  /*03f0*/  IMAD.WIDE.U32 R22, R23, 0x4, R12.reuse ;  /* 0x0000000417167825 */ /* 0x100fe200078e000c */
[----:B------:R-:W5:Y:S03]  /*0400*/  LDG.E R18, desc[UR4][R18.64] ;  /* 0x0000000412127981 */ /* 0x000f66000c1e1900 */
[----:B------:R-:W-:-:S02]  /*0410*/  IMAD.WIDE.U32 R12, R17, 0x4, R12 ;  /* 0x00000004110c7825 */ /* 0x000fc400078e000c */
[----:B------:R-:W5:Y:S04]  /*0420*/  LDG.E R22, desc[UR4][R22.64] ;  /* 0x0000000416167981 */ /* 0x000f68000c1e1900 */
[----:B------:R-:W5:Y:S01]  /*0430*/  LDG.E R12, desc[UR4][R12.64] ;  /* 0x000000040c0c7981 */ /* 0x000f62000c1e1900 */
[----:B------:R-:W-:-:S04]  /*0440*/  IADD3 R2, PT, PT, R2, 0x10, RZ ;  /* 0x0000001002027810 */ /* 0x000fc80007ffe0ff */
[----:B------:R-:W-:Y:S02]  /*0450*/  ISETP.NE.AND P0, PT, R2, RZ, PT ;  /* 0x000000ff0200720c */ /* 0x000fe40003f05270 */
        /* <DEDUP_REMOVED lines=16> */
[----:B------:R-:W-:Y:S01]  /*0560*/  FFMA R7, R12, R12, R29 ;  /* 0x0000000c0c077223 */ /* 0x000fe2000000001d */
[----:B------:R-:W-:Y:S06]  /*0570*/  @P0 BRA `(.L_x_20) ;  /* 0xfffffff800f00947 */ /* 0x000fec000383ffff */
.L_x_19:
[----:B------:R-:W-:Y:S05]  /*0580*/  @!P1 BRA `(.L_x_18) ;  /* 0x0000000400209947 */ /* 0x000fea0003800000 */
[----:B------:R-:W-:Y:S02]  /*0590*/  ISETP.GE.U32.AND P0, PT, R4, 0x8, PT ;  /* 0x000000080400780c */ /* 0x000fe40003f06070 */
[----:B------:R-:W-:-:S04]  /*05a0*/  LOP3.LUT R22, R3, 0x7, RZ, 0xc0, !PT ;  /* 0x0000000703167812 */ /* 0x000fc800078ec0ff */
[----:B------:R-:W-:-:S07]  /*05b0*/  ISETP.NE.AND P1, PT, R22, RZ, PT ;  /* 0x000000ff1600720c */ /* 0x000fce0003f25270 */
[----:B------:R-:W-:Y:S06]  /*05c0*/  @!P0 BRA `(.L_x_21) ;  /* 0x0000000000888947 */ /* 0x000fec0003800000 */
[----:B------:R-:W0:Y:S01]  /*05d0*/  LDC.64 R8, c[0x0][0x388] ;  /* 0x0000e200ff087b82 */ /* 0x000e220000000a00 */
[----:B------:R-:W-:-:S04]  /*05e0*/  IMAD R15, R0, R3, R5 ;  /* 0x00000003000f7224 */ /* 0x000fc800078e0205 */
[C---:B------:R-:W-:Y:S01]  /*05f0*/  VIADD R21, R15.reuse, 0x2 ;  /* 0x000000020f157836 */ /* 0x040fe20000000000 */
[C---:B------:R-:W-:Y:S02]  /*0600*/  IADD3 R19, PT, PT, R15.reuse, 0x1, RZ ;  /* 0x000000010f137810 */ /* 0x040fe40007ffe0ff */
[C---:B------:R-:W-:Y:S02]  /*0610*/  IADD3 R13, PT, PT, R15.reuse, 0x3, RZ ;  /* 0x000000030f0d7810 */ /* 0x040fe40007ffe0ff */
[C---:B------:R-:W-:Y:S01]  /*0620*/  IADD3 R17, PT, PT, R15.reuse, 0x4, RZ ;  /* 0x000000040f117810 */ /* 0x040fe20007ffe0ff */
[----:B0-----:R-:W-:-:S04]  /*0630*/  IMAD.WIDE.U32 R10, R15, 0x4, R8 ;  /* 0x000000040f0a7825 */ /* 0x001fc800078e0008 */
[--C-:B------:R-:W-:Y:S01]  /*0640*/  IMAD.WIDE.U32 R18, R19, 0x4, R8.reuse ;  /* 0x0000000413127825 */ /* 0x100fe200078e0008 */
[----:B------:R0:W2:Y:S03]  /*0650*/  LDG.E R2, desc[UR4][R10.64] ;  /* 0x000000040a027981 */ /* 0x0000a6000c1e1900 */
[--C-:B------:R-:W-:Y:S01]  /*0660*/  IMAD.WIDE.U32 R20, R21, 0x4, R8.reuse ;  /* 0x0000000415147825 */ /* 0x100fe200078e0008 */
[----:B------:R-:W3:Y:S03]  /*0670*/  LDG.E R4, desc[UR4][R18.64] ;  /* 0x0000000412047981 */ /* 0x000ee6000c1e1900 */
[----:B------:R-:W-:Y:S01]  /*0680*/  IMAD.WIDE.U32 R12, R13, 0x4, R8 ;  /* 0x000000040d0c7825 */ /* 0x000fe200078e0008 */
[----:B------:R-:W4:Y:S01]  /*0690*/  LDG.E R6, desc[UR4][R20.64] ;  /* 0x0000000414067981 */ /* 0x000f22000c1e1900 */
[----:B------:R-:W-:-:S02]  /*06a0*/  IADD3 R23, PT, PT, R15, 0x5, RZ ;  /* 0x000000050f177810 */ /* 0x000fc40007ffe0ff */
[--C-:B------:R-:W-:Y:S02]  /*06b0*/  IMAD.WIDE.U32 R16, R17, 0x4, R8.reuse ;  /* 0x0000000411107825 */ /* 0x100fe400078e0008 */
[----:B------:R-:W5:Y:S02]  /*06c0*/  LDG.E R12, desc[UR4][R12.64] ;  /* 0x000000040c0c7981 */ /* 0x000f64000c1e1900 */
[----:B------:R-:W-:Y:S02]  /*06d0*/  VIADD R25, R15, 0x6 ;  /* 0x000000060f197836 */ /* 0x000fe40000000000 */
[--C-:B0-----:R-:W-:Y:S01]  /*06e0*/  IMAD.WIDE.U32 R10, R23, 0x4, R8.reuse ;  /* 0x00000004170a7825 */ /* 0x101fe200078e0008 */
[----:B------:R-:W5:Y:S01]  /*06f0*/  LDG.E R16, desc[UR4][R16.64] ;  /* 0x0000000410107981 */ /* 0x000f62000c1e1900 */
[----:B------:R-:W-:Y:S02]  /*0700*/  IADD3 R23, PT, PT, R15, 0x7, RZ ;  /* 0x000000070f177810 */ /* 0x000fe40007ffe0ff */
[----:B------:R-:W-:-:S02]  /*0710*/  IMAD.WIDE.U32 R14, R25, 0x4, R8 ;  /* 0x00000004190e7825 */ /* 0x000fc400078e0008 */
[----:B------:R-:W5:Y:S02]  /*0720*/  LDG.E R10, desc[UR4][R10.64] ;  /* 0x000000040a0a7981 */ /* 0x000f64000c1e1900 */
        /* <DEDUP_REMOVED lines=12> */
.L_x_21:
        /* <DEDUP_REMOVED lines=9> */
[C---:B------:R-:W-:Y:S01]  /*0880*/  IADD3 R19, PT, PT, R15.reuse, 0x3, RZ ;  /* 0x000000030f137810 */ /* 0x040fe20007ffe0ff */
[----:B0-----:R-:W-:-:S04]  /*0890*/  IMAD.WIDE.U32 R10, R15, 0x4, R8 ;  /* 0x000000040f0a7825 */ /* 0x001fc800078e0008 */
[--C-:B------:R-:W-:Y:S02]  /*08a0*/  IMAD.WIDE.U32 R12, R13, 0x4, R8.reuse ;  /* 0x000000040d0c7825 */ /* 0x100fe400078e0008 */
[----:B------:R-:W2:Y:S02]  /*08b0*/  LDG.E R10, desc[UR4][R10.64] ;  /* 0x000000040a0a7981 */ /* 0x000ea4000c1e1900 */
[--C-:B------:R-:W-:Y:S02]  /*08c0*/  IMAD.WIDE.U32 R14, R17, 0x4, R8.reuse ;  /* 0x00000004110e7825 */ /* 0x100fe400078e0008 */
[----:B------:R-:W3:Y:S02]  /*08d0*/  LDG.E R12, desc[UR4][R12.64] ;  /* 0x000000040c0c7981 */ /* 0x000ee4000c1e1900 */
[----:B------:R-:W-:Y:S02]  /*08e0*/  IMAD.WIDE.U32 R8, R19, 0x4, R8 ;  /* 0x0000000413087825 */ /* 0x000fe400078e0008 */
[----:B------:R-:W4:Y:S04]  /*08f0*/  LDG.E R14, desc[UR4][R14.64] ;  /* 0x000000040e0e7981 */ /* 0x000f28000c1e1900 */
[----:B------:R-:W5:Y:S01]  /*0900*/  LDG.E R8, desc[UR4][R8.64] ;  /* 0x0000000408087981 */ /* 0x000f62000c1e1900 */
[----:B------:R-:W-:Y:S01]  /*0910*/  IADD3 R5, PT, PT, R5, 0x4, RZ ;  /* 0x0000000405057810 */ /* 0x000fe20007ffe0ff */
[----:B--2---:R-:W-:-:S04]  /*0920*/  FFMA R7, R10, R10, R7 ;  /* 0x0000000a0a077223 */ /* 0x004fc80000000007 */
[----:B---3--:R-:W-:-:S04]  /*0930*/  FFMA R7, R12, R12, R7 ;  /* 0x0000000c0c077223 */ /* 0x008fc80000000007 */
[----:B----4-:R-:W-:-:S04]  /*0940*/  FFMA R7, R14, R14, R7 ;  /* 0x0000000e0e077223 */ /* 0x010fc80000000007 */
[----:B-----5:R-:W-:-:S07]  /*0950*/  FFMA R7, R8, R8, R7 ;  /* 0x0000000808077223 */ /* 0x020fce0000000007 */
.L_x_22:
[----:B------:R-:W-:Y:S05]  /*0960*/  @!P1 BRA `(.L_x_18) ;  /* 0x0000000000289947 */ /* 0x000fea0003800000 */
[----:B------:R-:W0:Y:S01]  /*0970*/  LDC.64 R8, c[0x0][0x388] ;  /* 0x0000e200ff087b82 */ /* 0x000e220000000a00 */
[----:B------:R-:W-:Y:S01]  /*0980*/  IMAD R11, R0, R3, R5 ;  /* 0x00000003000b7224 */ /* 0x000fe200078e0205 */
[----:B------:R-:W-:-:S07]  /*0990*/  IADD3 R2, PT, PT, -R2, RZ, RZ ;  /* 0x000000ff02027210 */ /* 0x000fce0007ffe1ff */
.L_x_23:
[----:B0-----:R-:W-:-:S06]  /*09a0*/  IMAD.WIDE.U32 R4, R11, 0x4, R8 ;  /* 0x000000040b047825 */ /* 0x001fcc00078e0008 */
[----:B------:R-:W2:Y:S01]  /*09b0*/  LDG.E R4, desc[UR4][R4.64] ;  /* 0x0000000404047981 */ /* 0x000ea2000c1e1900 */
[----:B------:R-:W-:Y:S01]  /*09c0*/  VIADD R2, R2, 0x1 ;  /* 0x0000000102027836 */ /* 0x000fe20000000000 */
[----:B------:R-:W-:-:S04]  /*09d0*/  IADD3 R11, PT, PT, R11, 0x1, RZ ;  /* 0x000000010b0b7810 */ /* 0x000fc80007ffe0ff */
[----:B------:R-:W-:Y:S01]  /*09e0*/  ISETP.NE.AND P0, PT, R2, RZ, PT ;  /* 0x000000ff0200720c */ /* 0x000fe20003f05270 */
[----:B--2---:R-:W-:-:S12]  /*09f0*/  FFMA R7, R4, R4, R7 ;  /* 0x0000000404077223 */ /* 0x004fd80000000007 */
[----:B------:R-:W-:Y:S05]  /*0a00*/  @P0 BRA `(.L_x_23) ;  /* 0xfffffffc00e40947 */ /* 0x000fea000383ffff */
.L_x_18:
[----:B------:R-:W-:-:S04]  /*0a10*/  I2FP.F32.U32 R4, R3 ;  /* 0x0000000300047245 */ /* 0x000fc80000201000 */
[----:B------:R-:W0:Y:S08]  /*0a20*/  MUFU.RCP R3, R4 ;  /* 0x0000000400037308 */ /* 0x000e300000001000 */
[----:B------:R-:W1:Y:S01]  /*0a30*/  FCHK P0, R7, R4 ;  /* 0x0000000407007302 */ /* 0x000e620000000000 */
[----:B0-----:R-:W-:-:S04]  /*0a40*/  FFMA R2, -R4, R3, 1 ;  /* 0x3f80000004027423 */ /* 0x001fc80000000103 */
[----:B------:R-:W-:-:S04]  /*0a50*/  FFMA R2, R3, R2, R3 ;  /* 0x0000000203027223 */ /* 0x000fc80000000003 */
[----:B------:R-:W-:-:S04]  /*0a60*/  FFMA R3, R2, R7, RZ ;  /* 0x0000000702037223 */ /* 0x000fc800000000ff */
[----:B------:R-:W-:-:S04]  /*0a70*/  FFMA R6, -R4, R3, R7 ;  /* 0x0000000304067223 */ /* 0x000fc80000000107 */
[----:B------:R-:W-:Y:S01]  /*0a80*/  FFMA R2, R2, R6, R3 ;  /* 0x0000000602027223 */ /* 0x000fe20000000003 */
[----:B-1----:R-:W-:Y:S06]  /*0a90*/  @!P0 BRA `(.L_x_24) ;  /* 0x00000000000c8947 */ /* 0x002fec0003800000 */
[----:B------:R-:W-:Y:S02]  /*0aa0*/  MOV R2, R4 ;  /* 0x0000000400027202 */ /* 0x000fe40000000f00 */
[----:B------:R-:W-:-:S07]  /*0ab0*/  MOV R4, 0xad0 ;  /* 0x00000ad000047802 */ /* 0x000fce0000000f00 */
[----:B------:R-:W-:Y:S05]  /*0ac0*/  CALL.REL.NOINC `($__internal_2_$__cuda_sm3x_div_rn_noftz_f32_slowpath) ;  /* 0x0000000400147944 */ /* 0x000fea0003c00000 */
.L_x_24:
[----:B------:R-:W0:Y:S01]  /*0ad0*/  S2R R9, SR_TID.X ;  /* 0x0000000000097919 */ /* 0x000e220000002100 */
[----:B------:R-:W1:Y:S02]  /*0ae0*/  LDCU.64 UR6, c[0x0][0x398] ;  /* 0x00007300ff0677ac */ /* 0x000e640008000a00 */
[----:B-1----:R-:W-:Y:S01]  /*0af0*/  FADD R3, R2, UR7 ;  /* 0x0000000702037e21 */ /* 0x002fe20008000000 */
[----:B0-----:R-:W-:-:S13]  /*0b00*/  ISETP.GE.U32.AND P0, PT, R9, UR6, PT ;  /* 0x0000000609007c0c */ /* 0x001fda000bf06070 */
[----:B------:R-:W-:Y:S05]  /*0b10*/  @P0 EXIT ;  /* 0x000000000000094d */ /* 0x000fea0003800000 */
[----:B------:R-:W-:Y:S01]  /*0b20*/  IADD3 R2, PT, PT, R3, -0xd000000, RZ ;  /* 0xf300000003027810 */ /* 0x000fe20007ffe0ff */
[----:B------:R0:W1:Y:S01]  /*0b30*/  MUFU.RSQ R4, R3 ;  /* 0x0000000300047308 */ /* 0x0000620000001400 */
[----:B------:R-:W-:Y:S02]  /*0b40*/  BSSY.RECONVERGENT B0, `(.L_x_25) ;  /* 0x000000b000007945 */ /* 0x000fe40003800200 */
[----:B------:R-:W-:-:S13]  /*0b50*/  ISETP.GT.U32.AND P0, PT, R2, 0x727fffff, PT ;  /* 0x727fffff0200780c */ /* 0x000fda0003f04070 */
[----:B0-----:R-:W-:Y:S05]  /*0b60*/  @!P0 BRA `(.L_x_26) ;  /* 0x0000000000108947 */ /* 0x001fea0003800000 */
[----:B------:R-:W-:-:S07]  /*0b70*/  MOV R8, 0xb90 ;  /* 0x00000b9000087802 */ /* 0x000fce0000000f00 */
[----:B-1----:R-:W-:Y:S05]  /*0b80*/  CALL.REL.NOINC `($__internal_1_$__cuda_sm20_sqrt_rn_f32_slowpath) ;  /* 0x0000000000887944 */ /* 0x002fea0003c00000 */
[----:B------:R-:W-:Y:S01]  /*0b90*/  IMAD.MOV.U32 R2, RZ, RZ, R4 ;  /* 0x000000ffff027224 */ /* 0x000fe200078e0004 */
[----:B------:R-:W-:Y:S06]  /*0ba0*/  BRA `(.L_x_27) ;  /* 0x0000000000107947 */ /* 0x000fec0003800000 */
.L_x_26:
[----:B-1----:R-:W-:Y:S01]  /*0bb0*/  FMUL.FTZ R2, R3, R4 ;  /* 0x0000000403027220 */ /* 0x002fe20000410000 */
[----:B------:R-:W-:-:S03]  /*0bc0*/  FMUL.FTZ R4, R4, 0.5 ;  /* 0x3f00000004047820 */ /* 0x000fc60000410000 */
[----:B------:R-:W-:-:S04]  /*0bd0*/  FFMA R3, -R2, R2, R3 ;  /* 0x0000000202037223 */ /* 0x000fc80000000103 */
[----:B------:R-:W-:-:S07]  /*0be0*/  FFMA R2, R3, R4, R2 ;  /* 0x0000000403027223 */ /* 0x000fce0000000002 */
.L_x_27:
[----:B------:R-:W-:Y:S05]  /*0bf0*/  BSYNC.RECONVERGENT B0 ;  /* 0x0000000000007941 */ /* 0x000fea0003800200 */
.L_x_25:
[----:B------:R-:W0:Y:S01]  /*0c00*/  LDC.64 R6, c[0x0][0x388] ;  /* 0x0000e200ff067b82 */ /* 0x000e220000000a00 */
[----:B------:R-:W1:Y:S07]  /*0c10*/  LDCU UR6, c[0x0][0x398] ;  /* 0x00007300ff0677ac */ /* 0x000e6e0008000800 */
[----:B------:R-:W2:Y:S01]  /*0c20*/  LDC.64 R4, c[0x0][0x390] ;  /* 0x0000e400ff047b82 */ /* 0x000ea20000000a00 */
[----:B-1----:R-:W-:-:S04]  /*0c30*/  IMAD R3, R0, UR6, R9 ;  /* 0x0000000600037c24 */ /* 0x002fc8000f8e0209 */
[----:B0-----:R-:W-:-:S06]  /*0c40*/  IMAD.WIDE.U32 R6, R3, 0x4, R6 ;  /* 0x0000000403067825 */ /* 0x001fcc00078e0006 */
[----:B------:R-:W3:Y:S01]  /*0c50*/  LDG.E R7, desc[UR4][R6.64] ;  /* 0x0000000406077981 */ /* 0x000ee2000c1e1900 */
[----:B--2---:R-:W-:-:S05]  /*0c60*/  IMAD.WIDE.U32 R4, R9, 0x4, R4 ;  /* 0x0000000409047825 */ /* 0x004fca00078e0004 */
[----:B------:R-:W3:Y:S01]  /*0c70*/  LDG.E R0, desc[UR4][R4.64] ;  /* 0x0000000404007981 */ /* 0x000ee2000c1e1900 */
[----:B------:R-:W0:Y:S01]  /*0c80*/  MUFU.RCP R9, R2 ;  /* 0x0000000200097308 */ /* 0x000e220000001000 */
[----:B------:R-:W-:Y:S01]  /*0c90*/  BSSY.RECONVERGENT B0, `(.L_x_28) ;  /* 0x000000d000007945 */ /* 0x000fe20003800200 */
[----:B0-----:R-:W-:-:S04]  /*0ca0*/  FFMA R8, R9, -R2, 1 ;  /* 0x3f80000009087423 */ /* 0x001fc80000000802 */
[----:B------:R-:W-:Y:S01]  /*0cb0*/  FFMA R9, R9, R8, R9 ;  /* 0x0000000809097223 */ /* 0x000fe20000000009 */
[----:B---3--:R-:W-:-:S04]  /*0cc0*/  FMUL R0, R0, R7 ;  /* 0x0000000700007220 */ /* 0x008fc80000400000 */
[----:B------:R-:W0:Y:S01]  /*0cd0*/  FCHK P0, R0, R2 ;  /* 0x0000000200007302 */ /* 0x000e220000000000 */
[----:B------:R-:W-:-:S04]  /*0ce0*/  FFMA R11, R0, R9, RZ ;  /* 0x00000009000b7223 */ /* 0x000fc800000000ff */
[----:B------:R-:W-:-:S04]  /*0cf0*/  FFMA R8, R11, -R2, R0 ;  /* 0x800000020b087223 */ /* 0x000fc80000000000 */
[----:B------:R-:W-:Y:S01]  /*0d00*/  FFMA R9, R9, R8, R11 ;  /* 0x0000000809097223 */ /* 0x000fe2000000000b */
[----:B0-----:R-:W-:Y:S06]  /*0d10*/  @!P0 BRA `(.L_x_29) ;  /* 0x0000000000108947 */ /* 0x001fec0003800000 */
[----:B------:R-:W-:Y:S02]  /*0d20*/  MOV R7, R0 ;  /* 0x0000000000077202 */ /* 0x000fe40000000f00 */
[----:B------:R-:W-:-:S07]  /*0d30*/  MOV R4, 0xd50 ;  /* 0x00000d5000047802 */ /* 0x000fce0000000f00 */
[----:B------:R-:W-:Y:S05]  /*0d40*/  CALL.REL.NOINC `($__internal_2_$__cuda_sm3x_div_rn_noftz_f32_slowpath) ;  /* 0x0000000000747944 */ /* 0x000fea0003c00000 */
[----:B------:R-:W-:-:S07]  /*0d50*/  MOV R9, R2 ;  /* 0x0000000200097202 */ /* 0x000fce0000000f00 */
.L_x_29:
[----:B------:R-:W-:Y:S05]  /*0d60*/  BSYNC.RECONVERGENT B0 ;  /* 0x0000000000007941 */ /* 0x000fea0003800200 */
.L_x_28:
[----:B------:R-:W0:Y:S02]  /*0d70*/  LDC.64 R4, c[0x0][0x380] ;  /* 0x0000e000ff047b82 */ /* 0x000e240000000a00 */
[----:B0-----:R-:W-:-:S05]  /*0d80*/  IMAD.WIDE.U32 R2, R3, 0x4, R4 ;  /* 0x0000000403027825 */ /* 0x001fca00078e0004 */
[----:B------:R-:W-:Y:S01]  /*0d90*/  STG.E desc[UR4][R2.64], R9 ;  /* 0x0000000902007986 */ /* 0x000fe2000c101904 */
[----:B------:R-:W-:Y:S05]  /*0da0*/  EXIT ;  /* 0x000000000000794d */ /* 0x000fea0003800000 */
        .weak           $__internal_1_$__cuda_sm20_sqrt_rn_f32_slowpath
        .type           $__internal_1_$__cuda_sm20_sqrt_rn_f32_slowpath,@function
        .size           $__internal_1_$__cuda_sm20_sqrt_rn_f32_slowpath,($__internal_2_$__cuda_sm3x_div_rn_noftz_f32_slowpath - $__internal_1_$__cuda_sm20_sqrt_rn_f32_slowpath)
$__internal_1_$__cuda_sm20_sqrt_rn_f32_slowpath:
[----:B------:R-:W-:-:S13]  /*0db0*/  LOP3.LUT P0, RZ, R3, 0x7fffffff, RZ, 0xc0, !PT ;  /* 0x7fffffff03ff7812 */ /* 0x000fda000780c0ff */
[----:B------:R-:W-:Y:S05]  /*0dc0*/  @!P0 BRA `(.L_x_30) ;  /* 0x0000000000448947 */ /* 0x000fea0003800000 */
[----:B------:R-:W-:Y:S02]  /*0dd0*/  FSETP.GEU.FTZ.AND P0, PT, R3, RZ, PT ;  /* 0x000000ff0300720b */ /* 0x000fe40003f1e000 */
[----:B------:R-:W-:-:S11]  /*0de0*/  MOV R2, R3 ;  /* 0x0000000300027202 */ /* 0x000fd60000000f00 */
[----:B------:R-:W-:Y:S01]  /*0df0*/  @!P0 IMAD.MOV.U32 R3, RZ, RZ, 0x7fffffff ;  /* 0x7fffffffff038424 */ /* 0x000fe200078e00ff */
[----:B------:R-:W-:Y:S06]  /*0e00*/  @!P0 BRA `(.L_x_30) ;  /* 0x0000000000348947 */ /* 0x000fec0003800000 */
[----:B------:R-:W-:-:S13]  /*0e10*/  FSETP.GTU.FTZ.AND P0, PT, |R2|, +INF , PT ;  /* 0x7f8000000200780b */ /* 0x000fda0003f1c200 */
[----:B------:R-:W-:Y:S01]  /*0e20*/  @P0 FADD.FTZ R3, R2, 1 ;  /* 0x3f80000002030421 */ /* 0x000fe20000010000 */
[----:B------:R-:W-:Y:S06]  /*0e30*/  @P0 BRA `(.L_x_30) ;  /* 0x0000000000280947 */ /* 0x000fec0003800000 */
[----:B------:R-:W-:-:S13]  /*0e40*/  FSETP.NEU.FTZ.AND P0, PT, |R2|, +INF , PT ;  /* 0x7f8000000200780b */ /* 0x000fda0003f1d200 */
[----:B------:R-:W-:-:S04]  /*0e50*/  @P0 FFMA R4, R2, 1.84467440737095516160e+19, RZ ;  /* 0x5f80000002040823 */ /* 0x000fc800000000ff */
[----:B------:R-:W0:Y:S02]  /*0e60*/  @P0 MUFU.RSQ R3, R4 ;  /* 0x0000000400030308 */ /* 0x000e240000001400 */
[----:B0-----:R-:W-:Y:S01]  /*0e70*/  @P0 FMUL.FTZ R5, R4, R3 ;  /* 0x0000000304050220 */ /* 0x001fe20000410000 */
[----:B------:R-:W-:Y:S01]  /*0e80*/  @P0 FMUL.FTZ R7, R3, 0.5 ;  /* 0x3f00000003070820 */ /* 0x000fe20000410000 */
[----:B------:R-:W-:Y:S02]  /*0e90*/  @!P0 MOV R3, R2 ;  /* 0x0000000200038202 */ /* 0x000fe40000000f00 */
[----:B------:R-:W-:-:S04]  /*0ea0*/  @P0 FADD.FTZ R6, -R5, -RZ ;  /* 0x800000ff05060221 */ /* 0x000fc80000010100 */
[----:B------:R-:W-:-:S04]  /*0eb0*/  @P0 FFMA R6, R5, R6, R4 ;  /* 0x0000000605060223 */ /* 0x000fc80000000004 */
[----:B------:R-:W-:-:S04]  /*0ec0*/  @P0 FFMA R6, R6, R7, R5 ;  /* 0x0000000706060223 */ /* 0x000fc80000000005 */
[----:B------:R-:W-:-:S07]  /*0ed0*/  @P0 FMUL.FTZ R3, R6, 2.3283064365386962891e-10 ;  /* 0x2f80000006030820 */ /* 0x000fce0000410000 */
.L_x_30:
[----:B------:R-:W-:Y:S01]  /*0ee0*/  MOV R4, R3 ;  /* 0x0000000300047202 */ /* 0x000fe20000000f00 */
[----:B------:R-:W-:Y:S01]  /*0ef0*/  IMAD.MOV.U32 R3, RZ, RZ, 0x0 ;  /* 0x00000000ff037424 */ /* 0x000fe200078e00ff */
[----:B------:R-:W-:-:S04]  /*0f00*/  MOV R2, R8 ;  /* 0x0000000800027202 */ /* 0x000fc80000000f00 */
[----:B------:R-:W-:Y:S05]  /*0f10*/  RET.REL.NODEC R2 `(rms_norm_kernel) ;  /* 0xfffffff002387950 */ /* 0x000fea0003c3ffff */
        .weak           $__internal_2_$__cuda_sm3x_div_rn_noftz_f32_slowpath
        .type           $__internal_2_$__cuda_sm3x_div_rn_noftz_f32_slowpath,@function
        .size           $__internal_2_$__cuda_sm3x_div_rn_noftz_f32_slowpath,(.L_x_125 - $__internal_2_$__cuda_sm3x_div_rn_noftz_f32_slowpath)
$__internal_2_$__cuda_sm3x_div_rn_noftz_f32_slowpath:
[----:B------:R-:W-:Y:S01]  /*0f20*/  SHF.R.U32.HI R6, RZ, 0x17, R2 ;  /* 0x00000017ff067819 */ /* 0x000fe20000011602 */
[----:B------:R-:W-:Y:S01]  /*0f30*/  BSSY.RECONVERGENT B1, `(.L_x_31) ;  /* 0x0000062000017945 */ /* 0x000fe20003800200 */
[----:B------:R-:W-:Y:S02]  /*0f40*/  SHF.R.U32.HI R5, RZ, 0x17, R7 ;  /* 0x00000017ff057819 */ /* 0x000fe40000011607 */
[----:B------:R-:W-:Y:S02]  /*0f50*/  LOP3.LUT R15, R6, 0xff, RZ, 0xc0, !PT ;  /* 0x000000ff060f7812 */ /* 0x000fe400078ec0ff */
[----:B------:R-:W-:Y:S02]  /*0f60*/  LOP3.LUT R6, R5, 0xff, RZ, 0xc0, !PT ;  /* 0x000000ff05067812 */ /* 0x000fe400078ec0ff */
[----:B------:R-:W-:Y:S02]  /*0f70*/  IADD3 R9, PT, PT, R15, -0x1, RZ ;  /* 0xffffffff0f097810 */ /* 0x000fe40007ffe0ff */
[----:B------:R-:W-:-:S02]  /*0f80*/  IADD3 R8, PT, PT, R6, -0x1, RZ ;  /* 0xffffffff06087810 */ /* 0x000fc40007ffe0ff */
[----:B------:R-:W-:-:S04]  /*0f90*/  ISETP.GT.U32.AND P0, PT, R9, 0xfd, PT ;  /* 0x000000fd0900780c */ /* 0x000fc80003f04070 */
[----:B------:R-:W-:-:S13]  /*0fa0*/  ISETP.GT.U32.OR P0, PT, R8, 0xfd, P0 ;  /* 0x000000fd0800780c */ /* 0x000fda0000704470 */
[----:B------:R-:W-:Y:S01]  /*0fb0*/  @!P0 MOV R5, RZ ;  /* 0x000000ff00058202 */ /* 0x000fe20000000f00 */
[----:B------:R-:W-:Y:S06]  /*0fc0*/  @!P0 BRA `(.L_x_32) ;  /* 0x00000000005c8947 */ /* 0x000fec0003800000 */
[----:B------:R-:W-:Y:S02]  /*0fd0*/  FSETP.GTU.FTZ.AND P0, PT, |R7|, +INF , PT ;  /* 0x7f8000000700780b */ /* 0x000fe40003f1c200 */
[----:B------:R-:W-:-:S04]  /*0fe0*/  FSETP.GTU.FTZ.AND P1, PT, |R2|, +INF , PT ;  /* 0x7f8000000200780b */ /* 0x000fc80003f3c200 */
[----:B------:R-:W-:-:S13]  /*0ff0*/  PLOP3.LUT P0, PT, P0, P1, PT, 0xf8, 0x8f ;  /* 0x00000000008f781c */ /* 0x000fda0000703f70 */
[----:B------:R-:W-:Y:S05]  /*1000*/  @P0 BRA `(.L_x_33) ;  /* 0x00000004004c0947 */ /* 0x000fea0003800000 */
[----:B------:R-:W-:-:S13]  /*1010*/  LOP3.LUT P0, RZ, R2, 0x7fffffff, R7, 0xc8, !PT ;  /* 0x7fffffff02ff7812 */ /* 0x000fda000780c807 */
[----:B------:R-:W-:Y:S05]  /*1020*/  @!P0 BRA `(.L_x_34) ;  /* 0x00000004003c8947 */ /* 0x000fea0003800000 */
[C---:B------:R-:W-:Y:S02]  /*1030*/  FSETP.NEU.FTZ.AND P2, PT, |R7|.reuse, +INF , PT ;  /* 0x7f8000000700780b */ /* 0x040fe40003f5d200 */
[----:B------:R-:W-:Y:S02]  /*1040*/  FSETP.NEU.FTZ.AND P1, PT, |R2|, +INF , PT ;  /* 0x7f8000000200780b */ /* 0x000fe40003f3d200 */
[----:B------:R-:W-:-:S11]  /*1050*/  FSETP.NEU.FTZ.AND P0, PT, |R7|, +INF , PT ;  /* 0x7f8000000700780b */ /* 0x000fd60003f1d200 */
[----:B------:R-:W-:Y:S05]  /*1060*/  @!P1 BRA !P2, `(.L_x_34) ;  /* 0x00000004002c9947 */ /* 0x000fea0005000000 */
[----:B------:R-:W-:-:S04]  /*1070*/  LOP3.LUT P2, RZ, R7, 0x7fffffff, RZ, 0xc0, !PT ;  /* 0x7fffffff07ff7812 */ /* 0x000fc8000784c0ff */
[----:B------:R-:W-:-:S13]  /*1080*/  PLOP3.LUT P1, PT, P1, P2, PT, 0x2f, 0xf2 ;  /* 0x0000000000f2781c */ /* 0x000fda0000f24577 */
[----:B------:R-:W-:Y:S05]  /*1090*/  @P1 BRA `(.L_x_35) ;  /* 0x0000000400181947 */ /* 0x000fea0003800000 */
[----:B------:R-:W-:-:S04]  /*10a0*/  LOP3.LUT P1, RZ, R2, 0x7fffffff, RZ, 0xc0, !PT ;  /* 0x7fffffff02ff7812 */ /* 0x000fc8000782c0ff */
[----:B------:R-:W-:-:S13]  /*10b0*/  PLOP3.LUT P0, PT, P0, P1, PT, 0x2f, 0xf2 ;  /* 0x0000000000f2781c */ /* 0x000fda0000702577 */
[----:B------:R-:W-:Y:S05]  /*10c0*/  @P0 BRA `(.L_x_36) ;  /* 0x0000000400000947 */ /* 0x000fea0003800000 */
[----:B------:R-:W-:Y:S02]  /*10d0*/  ISETP.GE.AND P0, PT, R8, RZ, PT ;  /* 0x000000ff0800720c */ /* 0x000fe40003f06270 */
[----:B------:R-:W-:-:S11]  /*10e0*/  ISETP.GE.AND P1, PT, R9, RZ, PT ;  /* 0x000000ff0900720c */ /* 0x000fd60003f26270 */
[----:B------:R-:W-:Y:S01]  /*10f0*/  @P0 IMAD.MOV.U32 R5, RZ, RZ, RZ ;  /* 0x000000ffff050224 */ /* 0x000fe200078e00ff */
[----:B------:R-:W-:Y:S01]  /*1100*/  @!P0 MOV R5, 0xffffffc0 ;  /* 0xffffffc000058802 */ /* 0x000fe20000000f00 */
[----:B------:R-:W-:Y:S01]  /*1110*/  @!P0 FFMA R7, R7, 1.84467440737095516160e+19, RZ ;  /* 0x5f80000007078823 */ /* 0x000fe200000000ff */
[----:B------:R-:W-:Y:S02]  /*1120*/  @!P1 FFMA R2, R2, 1.84467440737095516160e+19, RZ ;  /* 0x5f80000002029823 */ /* 0x000fe400000000ff */
[----:B------:R-:W-:-:S07]  /*1130*/  @!P1 IADD3 R5, PT, PT, R5, 0x40, RZ ;  /* 0x0000004005059810 */ /* 0x000fce0007ffe0ff */
.L_x_32:
[----:B------:R-:W-:Y:S01]  /*1140*/  LEA R9, R15, 0xc0800000, 0x17 ;  /* 0xc08000000f097811 */ /* 0x000fe200078eb8ff */
[----:B------:R-:W-:Y:S01]  /*1150*/  VIADD R6, R6, 0xffffff81 ;  /* 0xffffff8106067836 */ /* 0x000fe20000000000 */
[----:B------:R-:W-:Y:S02]  /*1160*/  BSSY.RECONVERGENT B2, `(.L_x_37) ;  /* 0x0000035000027945 */ /* 0x000fe40003800200 */
[----:B------:R-:W-:Y:S01]  /*1170*/  IADD3 R9, PT, PT, -R9, R2, RZ ;  /* 0x0000000209097210 */ /* 0x000fe20007ffe1ff */
[----:B------:R-:W-:-:S03]  /*1180*/  IMAD R2, R6, -0x800000, R7 ;  /* 0xff80000006027824 */ /* 0x000fc600078e0207 */
[----:B------:R-:W0:Y:S01]  /*1190*/  MUFU.RCP R8, R9 ;  /* 0x0000000900087308 */ /* 0x000e220000001000 */
[----:B------:R-:W-:-:S04]  /*11a0*/  FADD.FTZ R11, -R9, -RZ ;  /* 0x800000ff090b7221 */ /* 0x000fc80000010100 */
[----:B0-----:R-:W-:-:S04]  /*11b0*/  FFMA R13, R8, R11, 1 ;  /* 0x3f800000080d7423 */ /* 0x001fc8000000000b */
[----:B------:R-:W-:-:S04]  /*11c0*/  FFMA R10, R8, R13, R8 ;  /* 0x0000000d080a7223 */ /* 0x000fc80000000008 */
[----:B------:R-:W-:-:S04]  /*11d0*/  FFMA R7, R2, R10, RZ ;  /* 0x0000000a02077223 */ /* 0x000fc800000000ff */
[----:B------:R-:W-:-:S04]  /*11e0*/  FFMA R8, R11, R7, R2 ;  /* 0x000000070b087223 */ /* 0x000fc80000000002 */
[----:B------:R-:W-:Y:S01]  /*11f0*/  FFMA R13, R10, R8, R7 ;  /* 0x000000080a0d7223 */ /* 0x000fe20000000007 */
[----:B------:R-:W-:-:S03]  /*1200*/  IADD3 R8, PT, PT, R6, 0x7f, -R15 ;  /* 0x0000007f06087810 */ /* 0x000fc60007ffe80f */
[----:B------:R-:W-:Y:S01]  /*1210*/  FFMA R12, R11, R13, R2 ;  /* 0x0000000d0b0c7223 */ /* 0x000fe20000000002 */
[----:B------:R-:W-:-:S03]  /*1220*/  IADD3 R5, PT, PT, R8, R5, RZ ;  /* 0x0000000508057210 */ /* 0x000fc60007ffe0ff */
[----:B------:R-:W-:-:S05]  /*1230*/  FFMA R2, R10, R12, R13 ;  /* 0x0000000c0a027223 */ /* 0x000fca000000000d */
[----:B------:R-:W-:-:S04]  /*1240*/  SHF.R.U32.HI R6, RZ, 0x17, R2 ;  /* 0x00000017ff067819 */ /* 0x000fc80000011602 */
[----:B------:R-:W-:-:S04]  /*1250*/  LOP3.LUT R6, R6, 0xff, RZ, 0xc0, !PT ;  /* 0x000000ff06067812 */ /* 0x000fc800078ec0ff */
[----:B------:R-:W-:-:S04]  /*1260*/  IADD3 R9, PT, PT, R6, R5, RZ ;  /* 0x0000000506097210 */ /* 0x000fc80007ffe0ff */
[----:B------:R-:W-:-:S04]  /*1270*/  IADD3 R6, PT, PT, R9, -0x1, RZ ;  /* 0xffffffff09067810 */ /* 0x000fc80007ffe0ff */
[----:B------:R-:W-:-:S13]  /*1280*/  ISETP.GE.U32.AND P0, PT, R6, 0xfe, PT ;  /* 0x000000fe0600780c */ /* 0x000fda0003f06070 */
[----:B------:R-:W-:Y:S05]  /*1290*/  @!P0 BRA `(.L_x_38) ;  /* 0x0000000000808947 */ /* 0x000fea0003800000 */
[----:B------:R-:W-:-:S13]  /*12a0*/  ISETP.GT.AND P0, PT, R9, 0xfe, PT ;  /* 0x000000fe0900780c */ /* 0x000fda0003f04270 */
[----:B------:R-:W-:Y:S05]  /*12b0*/  @P0 BRA `(.L_x_39) ;  /* 0x00000000006c0947 */ /* 0x000fea0003800000 */
[----:B------:R-:W-:-:S13]  /*12c0*/  ISETP.GE.AND P0, PT, R9, 0x1, PT ;  /* 0x000000010900780c */ /* 0x000fda0003f06270 */
[----:B------:R-:W-:Y:S05]  /*12d0*/  @P0 BRA `(.L_x_40) ;  /* 0x0000000000740947 */ /* 0x000fea0003800000 */
[----:B------:R-:W-:Y:S02]  /*12e0*/  ISETP.GE.AND P0, PT, R9, -0x18, PT ;  /* 0xffffffe80900780c */ /* 0x000fe40003f06270 */
[----:B------:R-:W-:-:S11]  /*12f0*/  LOP3.LUT R2, R2, 0x80000000, RZ, 0xc0, !PT ;  /* 0x8000000002027812 */ /* 0x000fd600078ec0ff */
[----:B------:R-:W-:Y:S05]  /*1300*/  @!P0 BRA `(.L_x_40) ;  /* 0x0000000000688947 */ /* 0x000fea0003800000 */
[CCC-:B------:R-:W-:Y:S01]  /*1310*/  FFMA.RZ R5, R10.reuse, R12.reuse, R13.reuse ;  /* 0x0000000c0a057223 */ /* 0x1c0fe2000000c00d */
[C---:B------:R-:W-:Y:S02]  /*1320*/  VIADD R8, R9.reuse, 0x20 ;  /* 0x0000002009087836 */ /* 0x040fe40000000000 */
[CCC-:B------:R-:W-:Y:S01]  /*1330*/  FFMA.RM R6, R10.reuse, R12.reuse, R13.reuse ;  /* 0x0000000c0a067223 */ /* 0x1c0fe2000000400d */
[----:B------:R-:W-:Y:S02]  /*1340*/  ISETP.NE.AND P2, PT, R9, RZ, PT ;  /* 0x000000ff0900720c */ /* 0x000fe40003f45270 */
[----:B------:R-:W-:Y:S01]  /*1350*/  LOP3.LUT R7, R5, 0x7fffff, RZ, 0xc0, !PT ;  /* 0x007fffff05077812 */ /* 0x000fe200078ec0ff */
[----:B------:R-:W-:Y:S01]  /*1360*/  FFMA.RP R5, R10, R12, R13 ;  /* 0x0000000c0a057223 */ /* 0x000fe2000000800d */
[----:B------:R-:W-:Y:S02]  /*1370*/  ISETP.NE.AND P1, PT, R9, RZ, PT ;  /* 0x000000ff0900720c */ /* 0x000fe40003f25270 */
[----:B------:R-:W-:-:S02]  /*1380*/  LOP3.LUT R7, R7, 0x800000, RZ, 0xfc, !PT ;  /* 0x0080000007077812 */ /* 0x000fc400078efcff */
[----:B------:R-:W-:Y:S02]  /*1390*/  IADD3 R9, PT, PT, -R9, RZ, RZ ;  /* 0x000000ff09097210 */ /* 0x000fe40007ffe1ff */
[----:B------:R-:W-:Y:S02]  /*13a0*/  SHF.L.U32 R8, R7, R8, RZ ;  /* 0x0000000807087219 */ /* 0x000fe400000006ff */
[----:B------:R-:W-:Y:S02]  /*13b0*/  FSETP.NEU.FTZ.AND P0, PT, R5, R6, PT ;  /* 0x000000060500720b */ /* 0x000fe40003f1d000 */
[----:B------:R-:W-:Y:S02]  /*13c0*/  SEL R6, R9, RZ, P2 ;  /* 0x000000ff09067207 */ /* 0x000fe40001000000 */
[----:B------:R-:W-:Y:S02]  /*13d0*/  ISETP.NE.AND P1, PT, R8, RZ, P1 ;  /* 0x000000ff0800720c */ /* 0x000fe40000f25270 */
[----:B------:R-:W-:-:S02]  /*13e0*/  SHF.R.U32.HI R6, RZ, R6, R7 ;  /* 0x00000006ff067219 */ /* 0x000fc40000011607 */
[----:B------:R-:W-:Y:S02]  /*13f0*/  PLOP3.LUT P0, PT, P0, P1, PT, 0xf8, 0x8f ;  /* 0x00000000008f781c */ /* 0x000fe40000703f70 */
[----:B------:R-:W-:Y:S02]  /*1400*/  SHF.R.U32.HI R8, RZ, 0x1, R6 ;  /* 0x00000001ff087819 */ /* 0x000fe40000011606 */
[----:B------:R-:W-:-:S04]  /*1410*/  SEL R5, RZ, 0x1, !P0 ;  /* 0x00000001ff057807 */ /* 0x000fc80004000000 */
[----:B------:R-:W-:-:S04]  /*1420*/  LOP3.LUT R5, R5, 0x1, R8, 0xf8, !PT ;  /* 0x0000000105057812 */ /* 0x000fc800078ef808 */
[----:B------:R-:W-:-:S04]  /*1430*/  LOP3.LUT R5, R5, R6, RZ, 0xc0, !PT ;  /* 0x0000000605057212 */ /* 0x000fc800078ec0ff */
[----:B------:R-:W-:-:S04]  /*1440*/  IADD3 R5, PT, PT, R8, R5, RZ ;  /* 0x0000000508057210 */ /* 0x000fc80007ffe0ff */
[----:B------:R-:W-:Y:S01]  /*1450*/  LOP3.LUT R2, R5, R2, RZ, 0xfc, !PT ;  /* 0x0000000205027212 */ /* 0x000fe200078efcff */
[----:B------:R-:W-:Y:S06]  /*1460*/  BRA `(.L_x_40) ;  /* 0x0000000000107947 */ /* 0x000fec0003800000 */
.L_x_39:
[----:B------:R-:W-:-:S04]  /*1470*/  LOP3.LUT R2, R2, 0x80000000, RZ, 0xc0, !PT ;  /* 0x8000000002027812 */ /* 0x000fc800078ec0ff */
[----:B------:R-:W-:Y:S01]  /*1480*/  LOP3.LUT R2, R2, 0x7f800000, RZ, 0xfc, !PT ;  /* 0x7f80000002027812 */ /* 0x000fe200078efcff */
[----:B------:R-:W-:Y:S06]  /*1490*/  BRA `(.L_x_40) ;  /* 0x0000000000047947 */ /* 0x000fec0003800000 */
.L_x_38:
[----:B------:R-:W-:-:S07]  /*14a0*/  LEA R2, R5, R2, 0x17 ;  /* 0x0000000205027211 */ /* 0x000fce00078eb8ff */
.L_x_40:
[----:B------:R-:W-:Y:S05]  /*14b0*/  BSYNC.RECONVERGENT B2 ;  /* 0x0000000000027941 */ /* 0x000fea0003800200 */
.L_x_37:
[----:B------:R-:W-:Y:S05]  /*14c0*/  BRA `(.L_x_41) ;  /* 0x0000000000207947 */ /* 0x000fea0003800000 */
.L_x_36:
[----:B------:R-:W-:-:S04]  /*14d0*/  LOP3.LUT R2, R2, 0x80000000, R7, 0x48, !PT ;  /* 0x8000000002027812 */ /* 0x000fc800078e4807 */
[----:B------:R-:W-:Y:S01]  /*14e0*/  LOP3.LUT R2, R2, 0x7f800000, RZ, 0xfc, !PT ;  /* 0x7f80000002027812 */ /* 0x000fe200078efcff */
[----:B------:R-:W-:Y:S06]  /*14f0*/  BRA `(.L_x_41) ;  /* 0x0000000000147947 */ /* 0x000fec0003800000 */
.L_x_35:
[----:B------:R-:W-:Y:S01]  /*1500*/  LOP3.LUT R2, R2, 0x80000000, R7, 0x48, !PT ;  /* 0x8000000002027812 */ /* 0x000fe200078e4807 */
[----:B------:R-:W-:Y:S06]  /*1510*/  BRA `(.L_x_41) ;  /* 0x00000000000c7947 */ /* 0x000fec0003800000 */
.L_x_34:
[----:B------:R-:W0:Y:S01]  /*1520*/  MUFU.RSQ R2, -QNAN ;  /* 0xffc0000000027908 */ /* 0x000e220000001400 */
[----:B------:R-:W-:Y:S05]  /*1530*/  BRA `(.L_x_41) ;  /* 0x0000000000047947 */ /* 0x000fea0003800000 */
.L_x_33:
[----:B------:R-:W-:-:S07]  /*1540*/  FADD.FTZ R2, R7, R2 ;  /* 0x0000000207027221 */ /* 0x000fce0000010000 */
.L_x_41:
[----:B------:R-:W-:Y:S05]  /*1550*/  BSYNC.RECONVERGENT B1 ;  /* 0x0000000000017941 */ /* 0x000fea0003800200 */
.L_x_31:
[----:B------:R-:W-:-:S04]  /*1560*/  HFMA2 R5, -RZ, RZ, 0, 0 ;  /* 0x00000000ff057431 */ /* 0x000fc800000001ff */
[----:B0-----:R-:W-:Y:S05]  /*1570*/  RET.REL.NODEC R4 `(rms_norm_kernel) ;  /* 0xffffffe804a07950 */ /* 0x001fea0003c3ffff */
.L_x_42:
        /* <DEDUP_REMOVED lines=16> */
.L_x_125:


//--------------------- .text.masked_softmax_kernel --------------------------
	.section	.text.masked_softmax_kernel,"ax",@progbits
	.align	128
        .global         masked_softmax_kernel
        .type           masked_softmax_kernel,@function
        .size           masked_softmax_kernel,(.L_x_126 - masked_softmax_kernel)
        .other          masked_softmax_kernel,@"STO_CUDA_ENTRY STV_DEFAULT"
masked_softmax_kernel:
.text.masked_softmax_kernel:
[----:B------:R-:W-:Y:S01]  /*0000*/  LDC R1, c[0x0][0x37c] ;  /* 0x0000df00ff017b82 */ /* 0x000fe20000000800 */
[----:B------:R-:W0:Y:S07]  /*0010*/  S2R R18, SR_TID.X ;  /* 0x0000000000127919 */ /* 0x000e2e0000002100 */
[----:B------:R-:W0:Y:S08]  /*0020*/  LDC.64 R4, c[0x0][0x388] ;  /* 0x0000e200ff047b82 */ /* 0x000e300000000a00 */
[----:B------:R-:W1:Y:S01]  /*0030*/  S2UR UR6, SR_CTAID.X ;  /* 0x00000000000679c3 */ /* 0x000e620000002500 */
[----:B0-----:R-:W-:-:S04]  /*0040*/  ISETP.GE.U32.AND P0, PT, R18, R5, PT ;  /* 0x000000051200720c */ /* 0x001fc80003f06070 */
[----:B-1----:R-:W-:-:S13]  /*0050*/  ISETP.LE.U32.OR P0, PT, R4, UR6, P0 ;  /* 0x0000000604007c0c */ /* 0x002fda0008703470 */
[----:B------:R-:W-:Y:S05]  /*0060*/  @P0 EXIT ;  /* 0x000000000000094d */ /* 0x000fea0003800000 */
[----:B------:R-:W0:Y:S01]  /*0070*/  LDCU.64 UR8, c[0x0][0x380] ;  /* 0x00007000ff0877ac */ /* 0x000e220008000a00 */
[----:B------:R-:W-:Y:S01]  /*0080*/  IMAD R10, R5, UR6, R18 ;  /* 0x00000006050a7c24 */ /* 0x000fe2000f8e0212 */
[----:B------:R-:W1:Y:S01]  /*0090*/  LDCU UR7, c[0x0][0x390] ;  /* 0x00007200ff0777ac */ /* 0x000e620008000800 */
[----:B------:R-:W2:Y:S01]  /*00a0*/  LDCU.64 UR4, c[0x0][0x358] ;  /* 0x00006b00ff0477ac */ /* 0x000ea20008000a00 */
[----:B0-----:R-:W-:Y:S02]  /*00b0*/  IMAD.U32 R2, RZ, RZ, UR8 ;  /* 0x00000008ff027e24 */ /* 0x001fe4000f8e00ff */
[----:B------:R-:W-:Y:S02]  /*00c0*/  IMAD.U32 R3, RZ, RZ, UR9 ;  /* 0x00000009ff037e24 */ /* 0x000fe4000f8e00ff */
[----:B-1----:R-:W-:-:S04]  /*00d0*/  IMAD R9, R10, UR7, RZ ;  /* 0x000000070a097c24 */ /* 0x002fc8000f8e02ff */
[----:B------:R-:W-:-:S06]  /*00e0*/  IMAD.WIDE.U32 R22, R9, 0x4, R2 ;  /* 0x0000000409167825 */ /* 0x000fcc00078e0002 */
[----:B--2---:R0:W5:Y:S01]  /*00f0*/  LDG.E R22, desc[UR4][R22.64] ;  /* 0x0000000416167981 */ /* 0x004162000c1e1900 */
[----:B------:R-:W-:Y:S01]  /*0100*/  IADD3 R8, PT, PT, R18, -R5, RZ ;  /* 0x8000000512087210 */ /* 0x000fe20007ffe0ff */
[----:B------:R-:W-:Y:S03]  /*0110*/  BSSY.RECONVERGENT B0, `(.L_x_43) ;  /* 0x00000ba000007945 */ /* 0x000fe60003800200 */
[----:B------:R-:W-:-:S04]  /*0120*/  IADD3.X R8, PT, PT, R8, UR7, RZ, PT, !PT ;  /* 0x0000000708087c10 */ /* 0x000fc8000bffe4ff */
[----:B------:R-:W-:-:S13]  /*0130*/  ISETP.NE.AND P0, PT, R8, RZ, PT ;  /* 0x000000ff0800720c */ /* 0x000fda0003f05270 */
[----:B0-----:R-:W-:Y:S05]  /*0140*/  @!P0 BRA `(.L_x_44) ;  /* 0x0000000800d88947 */ /* 0x001fea0003800000 */
[----:B------:R-:W-:Y:S01]  /*0150*/  IADD3 R0, PT, PT, -R5, UR7, R18 ;  /* 0x0000000705007c10 */ /* 0x000fe2000fffe112 */
[----:B------:R-:W-:Y:S01]  /*0160*/  BSSY.RECONVERGENT B1, `(.L_x_45) ;  /* 0x000005d000017945 */ /* 0x000fe20003800200 */
[----:B------:R-:W-:Y:S01]  /*0170*/  LOP3.LUT R4, R8, 0xf, RZ, 0xc0, !PT ;  /* 0x0000000f08047812 */ /* 0x000fe200078ec0ff */
[----:B------:R-:W-:Y:S01]  /*0180*/  IMAD.MOV.U32 R6, RZ, RZ, RZ ;  /* 0x000000ffff067224 */ /* 0x000fe200078e00ff */
[----:B------:R-:W-:Y:S02]  /*0190*/  ISETP.GE.U32.AND P1, PT, R0, 0xf, PT ;  /* 0x0000000f0000780c */ /* 0x000fe40003f26070 */
[----:B------:R-:W-:-:S11]  /*01a0*/  ISETP.NE.AND P0, PT, R4, RZ, PT ;  /* 0x000000ff0400720c */ /* 0x000fd60003f05270 */
[----:B------:R-:W-:Y:S05]  /*01b0*/  @!P1 BRA `(.L_x_46) ;  /* 0x00000004005c9947 */ /* 0x000fea0003800000 */
[----:B------:R-:W0:Y:S01]  /*01c0*/  LDC.64 R2, c[0x0][0x380] ;  /* 0x0000e000ff027b82 */ /* 0x000e220000000a00 */
[----:B------:R-:W-:Y:S01]  /*01d0*/  LOP3.LUT R6, R8, 0xfffffff0, RZ, 0xc0, !PT ;  /* 0xfffffff008067812 */ /* 0x000fe200078ec0ff */
[----:B------:R-:W-:-:S03]  /*01e0*/  VIADD R5, R9, 0x7 ;  /* 0x0000000709057836 */ /* 0x000fc60000000000 */
[----:B------:R-:W-:-:S07]  /*01f0*/  IADD3 R0, PT, PT, -R6, RZ, RZ ;  /* 0x000000ff06007210 */ /* 0x000fce0007ffe1ff */
.L_x_47:
[C---:B------:R-:W-:Y:S02]  /*0200*/  VIADD R13, R5.reuse, 0xfffffff9 ;  /* 0xfffffff9050d7836 */ /* 0x040fe40000000000 */
[----:B------:R-:W-:Y:S02]  /*0210*/  VIADD R15, R5, 0xfffffffa ;  /* 0xfffffffa050f7836 */ /* 0x000fe40000000000 */
[----:B0-----:R-:W-:-:S05]  /*0220*/  IMAD.WIDE.U32 R12, R13, 0x4, R2 ;  /* 0x000000040d0c7825 */ /* 0x001fca00078e0002 */
[----:B------:R0:W2:Y:S01]  /*0230*/  LDG.E R23, desc[UR4][R12.64] ;  /* 0x000000040c177981 */ /* 0x0000a2000c1e1900 */
[----:B------:R-:W-:Y:S01]  /*0240*/  IMAD.WIDE.U32 R14, R15, 0x4, R2 ;  /* 0x000000040f0e7825 */ /* 0x000fe200078e0002 */
[----:B------:R-:W-:-:S04]  /*0250*/  IADD3 R29, PT, PT, R5, -0x5, RZ ;  /* 0xfffffffb051d7810 */ /* 0x000fc80007ffe0ff */
[----:B------:R-:W3:Y:S01]  /*0260*/  LDG.E R21, desc[UR4][R14.64] ;  /* 0x000000040e157981 */ /* 0x000ee2000c1e1900 */
[----:B------:R-:W-:-:S05]  /*0270*/  IMAD.WIDE.U32 R28, R29, 0x4, R2 ;  /* 0x000000041d1c7825 */ /* 0x000fca00078e0002 */
[----:B------:R1:W4:Y:S01]  /*0280*/  LDG.E R20, desc[UR4][R28.64] ;  /* 0x000000041c147981 */ /* 0x000322000c1e1900 */
[----:B------:R-:W-:-:S04]  /*0290*/  VIADD R27, R5, 0xfffffffc ;  /* 0xfffffffc051b7836 */ /* 0x000fc80000000000 */
[----:B------:R-:W-:-:S04]  /*02a0*/  IMAD.WIDE.U32 R26, R27, 0x4, R2 ;  /* 0x000000041b1a7825 */ /* 0x000fc800078e0002 */
[C---:B------:R-:W-:Y:S02]  /*02b0*/  VIADD R17, R5.reuse, 0xfffffffd ;  /* 0xfffffffd05117836 */ /* 0x040fe40000000000 */
[----:B------:R1:W4:Y:S01]  /*02c0*/  LDG.E R26, desc[UR4][R26.64] ;  /* 0x000000041a1a7981 */ /* 0x000322000c1e1900 */
[----:B------:R-:W-:Y:S01]  /*02d0*/  IADD3 R25, PT, PT, R5, -0x2, RZ ;  /* 0xfffffffe05197810 */ /* 0x000fe20007ffe0ff */
[----:B------:R-:W-:-:S05]  /*02e0*/  IMAD.WIDE.U32 R16, R17, 0x4, R2 ;  /* 0x0000000411107825 */ /* 0x000fca00078e0002 */
[----:B------:R1:W4:Y:S01]  /*02f0*/  LDG.E R7, desc[UR4][R16.64] ;  /* 0x0000000410077981 */ /* 0x000322000c1e1900 */
[----:B------:R-:W-:-:S04]  /*0300*/  IMAD.WIDE.U32 R24, R25, 0x4, R2 ;  /* 0x0000000419187825 */ /* 0x000fc800078e0002 */
[----:B0-----:R-:W-:Y:S01]  /*0310*/  VIADD R13, R5, 0xffffffff ;  /* 0xffffffff050d7836 */ /* 0x001fe20000000000 */
[----:B------:R0:W4:Y:S03]  /*0320*/  LDG.E R11, desc[UR4][R24.64] ;  /* 0x00000004180b7981 */ /* 0x000126000c1e1900 */
[----:B------:R-:W-:-:S06]  /*0330*/  IMAD.WIDE.U32 R12, R13, 0x4, R2 ;  /* 0x000000040d0c7825 */ /* 0x000fcc00078e0002 */
[----:B------:R-:W4:Y:S01]  /*0340*/  LDG.E R12, desc[UR4][R12.64] ;  /* 0x000000040c0c7981 */ /* 0x000f22000c1e1900 */
[----:B-1----:R-:W-:-:S04]  /*0350*/  IMAD.WIDE.U32 R28, R5, 0x4, R2 ;  /* 0x00000004051c7825 */ /* 0x002fc800078e0002 */
[----:B------:R-:W-:Y:S01]  /*0360*/  VIADD R15, R5, 0x1 ;  /* 0x00000001050f7836 */ /* 0x000fe20000000000 */
[----:B------:R1:W4:Y:S03]  /*0370*/  LDG.E R13, desc[UR4][R28.64] ;  /* 0x000000041c0d7981 */ /* 0x000326000c1e1900 */
[----:B------:R-:W-:Y:S01]  /*0380*/  IMAD.WIDE.U32 R14, R15, 0x4, R2 ;  /* 0x000000040f0e7825 */ /* 0x000fe200078e0002 */
[----:B------:R-:W-:-:S04]  /*0390*/  IADD3 R27, PT, PT, R5, 0x2, RZ ;  /* 0x00000002051b7810 */ /* 0x000fc80007ffe0ff */
[----:B------:R1:W4:Y:S01]  /*03a0*/  LDG.E R19, desc[UR4][R14.64] ;  /* 0x000000040e137981 */ /* 0x000322000c1e1900 */
[----:B------:R-:W-:-:S04]  /*03b0*/  IMAD.WIDE.U32 R16, R27, 0x4, R2 ;  /* 0x000000041b107825 */ /* 0x000fc800078e0002 */
[C---:B0-----:R-:W-:Y:S01]  /*03c0*/  VIADD R25, R5.reuse, 0x3 ;  /* 0x0000000305197836 */ /* 0x041fe20000000000 */
[----:B------:R0:W4:Y:S01]  /*03d0*/  LDG.E R24, desc[UR4][R16.64] ;  /* 0x0000000410187981 */ /* 0x000122000c1e1900 */
[C---:B-1----:R-:W-:Y:S01]  /*03e0*/  VIADD R29, R5.reuse, 0x4 ;  /* 0x00000004051d7836 */ /* 0x042fe20000000000 */
[----:B------:R-:W-:-:S03]  /*03f0*/  IADD3 R28, PT, PT, R5, 0x5, RZ ;  /* 0x00000005051c7810 */ /* 0x000fc60007ffe0ff */
[----:B------:R-:W-:-:S04]  /*0400*/  IMAD.WIDE.U32 R14, R29, 0x4, R2 ;  /* 0x000000041d0e7825 */ /* 0x000fc800078e0002 */
[----:B0-----:R-:W-:-:S06]  /*0410*/  IMAD.WIDE.U32 R16, R28, 0x4, R2 ;  /* 0x000000041c107825 */ /* 0x001fcc00078e0002 */
[----:B------:R-:W4:Y:S01]  /*0420*/  LDG.E R16, desc[UR4][R16.64] ;  /* 0x0000000410107981 */ /* 0x000f22000c1e1900 */
[----:B--2--5:R-:W-:-:S04]  /*0430*/  FSETP.GT.AND P1, PT, R23, R22, PT ;  /* 0x000000161700720b */ /* 0x024fc80003f24000 */
[----:B------:R-:W-:Y:S01]  /*0440*/  FSEL R27, R23, R22, P1 ;  /* 0x00000016171b7208 */ /* 0x000fe20000800000 */
[----:B------:R-:W-:-:S03]  /*0450*/  IMAD.WIDE.U32 R22, R25, 0x4, R2 ;  /* 0x0000000419167825 */ /* 0x000fc600078e0002 */
[CC--:B---3--:R-:W-:Y:S02]  /*0460*/  FSETP.GT.AND P1, PT, R21.reuse, R27.reuse, PT ;  /* 0x0000001b1500720b */ /* 0x0c8fe40003f24000 */
[----:B------:R0:W2:Y:S02]  /*0470*/  LDG.E R25, desc[UR4][R22.64] ;  /* 0x0000000416197981 */ /* 0x0000a4000c1e1900 */
[----:B------:R-:W-:Y:S02]  /*0480*/  FSEL R21, R21, R27, P1 ;  /* 0x0000001b15157208 */ /* 0x000fe40000800000 */
[----:B------:R1:W3:Y:S02]  /*0490*/  LDG.E R27, desc[UR4][R14.64] ;  /* 0x000000040e1b7981 */ /* 0x0002e4000c1e1900 */
[----:B----4-:R-:W-:-:S04]  /*04a0*/  FSETP.GT.AND P1, PT, R20, R21, PT ;  /* 0x000000151400720b */ /* 0x010fc80003f24000 */
[----:B------:R-:W-:Y:S01]  /*04b0*/  FSEL R29, R20, R21, P1 ;  /* 0x00000015141d7208 */ /* 0x000fe20000800000 */
[----:B------:R-:W-:-:S04]  /*04c0*/  VIADD R21, R5, 0x6 ;  /* 0x0000000605157836 */ /* 0x000fc80000000000 */
[----:B------:R-:W-:-:S04]  /*04d0*/  IMAD.WIDE.U32 R20, R21, 0x4, R2 ;  /* 0x0000000415147825 */ /* 0x000fc800078e0002 */
[----:B0-----:R-:W-:Y:S02]  /*04e0*/  VIADD R23, R5, 0x7 ;  /* 0x0000000705177836 */ /* 0x001fe40000000000 */
[----:B------:R-:W4:Y:S02]  /*04f0*/  LDG.E R20, desc[UR4][R20.64] ;  /* 0x0000000414147981 */ /* 0x000f24000c1e1900 */
[----:B------:R-:W-:Y:S01]  /*0500*/  IMAD.WIDE.U32 R22, R23, 0x4, R2 ;  /* 0x0000000417167825 */ /* 0x000fe200078e0002 */
[----:B-1----:R-:W-:-:S05]  /*0510*/  IADD3 R15, PT, PT, R5, 0x8, RZ ;  /* 0x00000008050f7810 */ /* 0x002fca0007ffe0ff */
[----:B------:R-:W4:Y:S01]  /*0520*/  LDG.E R22, desc[UR4][R22.64] ;  /* 0x0000000416167981 */ /* 0x000f22000c1e1900 */
[----:B------:R-:W-:-:S06]  /*0530*/  IMAD.WIDE.U32 R14, R15, 0x4, R2 ;  /* 0x000000040f0e7825 */ /* 0x000fcc00078e0002 */
[----:B------:R-:W4:Y:S01]  /*0540*/  LDG.E R14, desc[UR4][R14.64] ;  /* 0x000000040e0e7981 */ /* 0x000f22000c1e1900 */
[----:B------:R-:W-:-:S04]  /*0550*/  FSETP.GT.AND P1, PT, R26, R29, PT ;  /* 0x0000001d1a00720b */ /* 0x000fc80003f24000 */
[----:B------:R-:W-:-:S04]  /*0560*/  FSEL R26, R26, R29, P1 ;  /* 0x0000001d1a1a7208 */ /* 0x000fc80000800000 */
        /* <DEDUP_REMOVED lines=11> */
[----:B------:R-:W-:Y:S01]  /*0620*/  FSEL R24, R24, R19, P1 ;  /* 0x0000001318187208 */ /* 0x000fe20000800000 */
[----:B------:R-:W-:-:S05]  /*0630*/  VIADD R0, R0, 0x10 ;  /* 0x0000001000007836 */ /* 0x000fca0000000000 */
[----:B------:R-:W-:Y:S01]  /*0640*/  ISETP.NE.AND P2, PT, R0, RZ, PT ;  /* 0x000000ff0000720c */ /* 0x000fe20003f45270 */
[----:B------:R-:W-:Y:S01]  /*0650*/  VIADD R5, R5, 0x10 ;  /* 0x0000001005057836 */ /* 0x000fe20000000000 */
[----:B--2---:R-:W-:-:S04]  /*0660*/  FSETP.GT.AND P1, PT, R25, R24, PT ;  /* 0x000000181900720b */ /* 0x004fc80003f24000 */
[----:B------:R-:W-:-:S04]  /*0670*/  FSEL R24, R25, R24, P1 ;  /* 0x0000001819187208 */ /* 0x000fc80000800000 */
[----:B---3--:R-:W-:-:S04]  /*0680*/  FSETP.GT.AND P1, PT, R27, R24, PT ;  /* 0x000000181b00720b */ /* 0x008fc80003f24000 */
[----:B------:R-:W-:-:S04]  /*0690*/  FSEL R27, R27, R24, P1 ;  /* 0x000000181b1b7208 */ /* 0x000fc80000800000 */
[----:B------:R-:W-:-:S04]  /*06a0*/  FSETP.GT.AND P1, PT, R16, R27, PT ;  /* 0x0000001b1000720b */ /* 0x000fc80003f24000 */
[----:B------:R-:W-:-:S04]  /*06b0*/  FSEL R27, R16, R27, P1 ;  /* 0x0000001b101b7208 */ /* 0x000fc80000800000 */
[----:B----4-:R-:W-:-:S04]  /*06c0*/  FSETP.GT.AND P1, PT, R20, R27, PT ;  /* 0x0000001b1400720b */ /* 0x010fc80003f24000 */
[----:B------:R-:W-:-:S04]  /*06d0*/  FSEL R27, R20, R27, P1 ;  /* 0x0000001b141b7208 */ /* 0x000fc80000800000 */
[----:B------:R-:W-:-:S04]  /*06e0*/  FSETP.GT.AND P1, PT, R22, R27, PT ;  /* 0x0000001b1600720b */ /* 0x000fc80003f24000 */
[----:B------:R-:W-:-:S04]  /*06f0*/  FSEL R27, R22, R27, P1 ;  /* 0x0000001b161b7208 */ /* 0x000fc80000800000 */
[----:B------:R-:W-:-:S04]  /*0700*/  FSETP.GT.AND P1, PT, R14, R27, PT ;  /* 0x0000001b0e00720b */ /* 0x000fc80003f24000 */
[----:B------:R-:W-:Y:S01]  /*0710*/  FSEL R22, R14, R27, P1 ;  /* 0x0000001b0e167208 */ /* 0x000fe20000800000 */
[----:B------:R-:W-:Y:S08]  /*0720*/  @P2 BRA `(.L_x_47) ;  /* 0xfffffff800b42947 */ /* 0x000ff0000383ffff */
.L_x_46:
[----:B------:R-:W-:Y:S05]  /*0730*/  BSYNC.RECONVERGENT B1 ;  /* 0x0000000000017941 */ /* 0x000fea0003800200 */
.L_x_45:
[----:B------:R-:W-:Y:S05]  /*0740*/  @!P0 BRA `(.L_x_44) ;  /* 0x0000000400588947 */ /* 0x000fea0003800000 */
[----:B------:R-:W-:Y:S01]  /*0750*/  ISETP.GE.U32.AND P1, PT, R4, 0x8, PT ;  /* 0x000000080400780c */ /* 0x000fe20003f26070 */
[----:B------:R-:W-:Y:S01]  /*0760*/  BSSY.RECONVERGENT B1, `(.L_x_48) ;  /* 0x000002d000017945 */ /* 0x000fe20003800200 */
[----:B------:R-:W-:-:S04]  /*0770*/  LOP3.LUT R19, R8, 0x7, RZ, 0xc0, !PT ;  /* 0x0000000708137812 */ /* 0x000fc800078ec0ff */
[----:B------:R-:W-:-:S07]  /*0780*/  ISETP.NE.AND P0, PT, R19, RZ, PT ;  /* 0x000000ff1300720c */ /* 0x000fce0003f05270 */
[----:B------:R-:W-:Y:S06]  /*0790*/  @!P1 BRA `(.L_x_49) ;  /* 0x0000000000a49947 */ /* 0x000fec0003800000 */
[----:B------:R-:W-:-:S05]  /*07a0*/  IADD3 R7, PT, PT, R9, R6, RZ ;  /* 0x0000000609077210 */ /* 0x000fca0007ffe0ff */
[----:B------:R-:W-:-:S04]  /*07b0*/  IMAD.WIDE.U32 R4, R7, 0x4, R2 ;  /* 0x0000000407047825 */ /* 0x000fc800078e0002 */
[C---:B------:R-:W-:Y:S01]  /*07c0*/  VIADD R13, R7.reuse, 0x1 ;  /* 0x00000001070d7836 */ /* 0x040fe20000000000 */
[----:B------:R0:W2:Y:S01]  /*07d0*/  LDG.E R11, desc[UR4][R4.64] ;  /* 0x00000004040b7981 */ /* 0x0000a2000c1e1900 */
[----:B------:R-:W-:Y:S02]  /*07e0*/  VIADD R21, R7, 0x2 ;  /* 0x0000000207157836 */ /* 0x000fe40000000000 */
[----:B------:R-:W-:-:S05]  /*07f0*/  IMAD.WIDE.U32 R12, R13, 0x4, R2 ;  /* 0x000000040d0c7825 */ /* 0x000fca00078e0002 */
[----:B------:R1:W3:Y:S01]  /*0800*/  LDG.E R0, desc[UR4][R12.64] ;  /* 0x000000040c007981 */ /* 0x0002e2000c1e1900 */
[----:B------:R-:W-:Y:S01]  /*0810*/  IMAD.WIDE.U32 R20, R21, 0x4, R2 ;  /* 0x0000000415147825 */ /* 0x000fe200078e0002 */
[----:B------:R-:W-:-:S04]  /*0820*/  IADD3 R25, PT, PT, R7, 0x3, RZ ;  /* 0x0000000307197810 */ /* 0x000fc80007ffe0ff */
[----:B------:R4:W3:Y:S01]  /*0830*/  LDG.E R14, desc[UR4][R20.64] ;  /* 0x00000004140e7981 */ /* 0x0008e2000c1e1900 */
[----:B------:R-:W-:-:S04]  /*0840*/  IMAD.WIDE.U32 R24, R25, 0x4, R2 ;  /* 0x0000000419187825 */ /* 0x000fc800078e0002 */
[C---:B------:R-:W-:Y:S01]  /*0850*/  VIADD R17, R7.reuse, 0x4 ;  /* 0x0000000407117836 */ /* 0x040fe20000000000 */
[----:B------:R-:W3:Y:S01]  /*0860*/  LDG.E R15, desc[UR4][R24.64] ;  /* 0x00000004180f7981 */ /* 0x000ee2000c1e1900 */
[----:B0-----:R-:W-:Y:S02]  /*0870*/  VIADD R5, R7, 0x5 ;  /* 0x0000000507057836 */ /* 0x001fe40000000000 */
[----:B------:R-:W-:Y:S01]  /*0880*/  IMAD.WIDE.U32 R16, R17, 0x4, R2 ;  /* 0x0000000411107825 */ /* 0x000fe200078e0002 */
[----:B-1----:R-:W-:-:S03]  /*0890*/  IADD3 R13, PT, PT, R7, 0x6, RZ ;  /* 0x00000006070d7810 */ /* 0x002fc60007ffe0ff */
[--C-:B------:R-:W-:Y:S02]  /*08a0*/  IMAD.WIDE.U32 R4, R5, 0x4, R2.reuse ;  /* 0x0000000405047825 */ /* 0x100fe400078e0002 */
[----:B------:R-:W3:Y:S02]  /*08b0*/  LDG.E R16, desc[UR4][R16.64] ;  /* 0x0000000410107981 */ /* 0x000ee4000c1e1900 */
[--C-:B------:R-:W-:Y:S02]  /*08c0*/  IMAD.WIDE.U32 R12, R13, 0x4, R2.reuse ;  /* 0x000000040d0c7825 */ /* 0x100fe400078e0002 */
[----:B------:R-:W3:Y:S02]  /*08d0*/  LDG.E R4, desc[UR4][R4.64] ;  /* 0x0000000404047981 */ /* 0x000ee4000c1e1900 */
[----:B----4-:R-:W-:Y:S02]  /*08e0*/  VIADD R21, R7, 0x7 ;  /* 0x0000000707157836 */ /* 0x010fe40000000000 */
[----:B------:R-:W4:Y:S02]  /*08f0*/  LDG.E R13, desc[UR4][R12.64] ;  /* 0x000000040c0d7981 */ /* 0x000f24000c1e1900 */
[----:B------:R-:W-:-:S06]  /*0900*/  IMAD.WIDE.U32 R20, R21, 0x4, R2 ;  /* 0x0000000415147825 */ /* 0x000fcc00078e0002 */
[----:B------:R-:W4:Y:S01]  /*0910*/  LDG.E R21, desc[UR4][R20.64] ;  /* 0x0000000414157981 */ /* 0x000f22000c1e1900 */
[----:B------:R-:W-:Y:S01]  /*0920*/  VIADD R6, R6, 0x8 ;  /* 0x0000000806067836 */ /* 0x000fe20000000000 */
[----:B--2--5:R-:W-:-:S04]  /*0930*/  FSETP.GT.AND P1, PT, R11, R22, PT ;  /* 0x000000160b00720b */ /* 0x024fc80003f24000 */
[----:B------:R-:W-:-:S04]  /*0940*/  FSEL R11, R11, R22, P1 ;  /* 0x000000160b0b7208 */ /* 0x000fc80000800000 */
[----:B---3--:R-:W-:-:S04]  /*0950*/  FSETP.GT.AND P1, PT, R0, R11, PT ;  /* 0x0000000b0000720b */ /* 0x008fc80003f24000 */
        /* <DEDUP_REMOVED lines=9> */
[----:B----4-:R-:W-:-:S04]  /*09f0*/  FSETP.GT.AND P1, PT, R13, R4, PT ;  /* 0x000000040d00720b */ /* 0x010fc80003f24000 */
[----:B------:R-:W-:-:S04]  /*0a00*/  FSEL R4, R13, R4, P1 ;  /* 0x000000040d047208 */ /* 0x000fc80000800000 */
[----:B------:R-:W-:-:S04]  /*0a10*/  FSETP.GT.AND P1, PT, R21, R4, PT ;  /* 0x000000041500720b */ /* 0x000fc80003f24000 */
[----:B------:R-:W-:-:S09]  /*0a20*/  FSEL R22, R21, R4, P1 ;  /* 0x0000000415167208 */ /* 0x000fd20000800000 */
.L_x_49:
[----:B------:R-:W-:Y:S05]  /*0a30*/  BSYNC.RECONVERGENT B1 ;  /* 0x0000000000017941 */ /* 0x000fea0003800200 */
.L_x_48:
        /* <DEDUP_REMOVED lines=8> */
[C---:B------:R-:W-:Y:S02]  /*0ac0*/  VIADD R13, R7.reuse, 0x1 ;  /* 0x00000001070d7836 */ /* 0x040fe40000000000 */
[----:B------:R-:W2:Y:S01]  /*0ad0*/  LDG.E R5, desc[UR4][R4.64] ;  /* 0x0000000404057981 */ /* 0x000ea2000c1e1900 */
[----:B------:R-:W-:Y:S02]  /*0ae0*/  VIADD R15, R7, 0x2 ;  /* 0x00000002070f7836 */ /* 0x000fe40000000000 */
[----:B------:R-:W-:Y:S01]  /*0af0*/  IMAD.WIDE.U32 R12, R13, 0x4, R2 ;  /* 0x000000040d0c7825 */ /* 0x000fe200078e0002 */
[----:B------:R-:W-:-:S03]  /*0b00*/  IADD3 R17, PT, PT, R7, 0x3, RZ ;  /* 0x0000000307117810 */ /* 0x000fc60007ffe0ff */
[--C-:B------:R-:W-:Y:S02]  /*0b10*/  IMAD.WIDE.U32 R14, R15, 0x4, R2.reuse ;  /* 0x000000040f0e7825 */ /* 0x100fe400078e0002 */
[----:B------:R-:W3:Y:S02]  /*0b20*/  LDG.E R13, desc[UR4][R12.64] ;  /* 0x000000040c0d7981 */ /* 0x000ee4000c1e1900 */
[----:B------:R-:W-:Y:S02]  /*0b30*/  IMAD.WIDE.U32 R16, R17, 0x4, R2 ;  /* 0x0000000411107825 */ /* 0x000fe400078e0002 */
[----:B------:R-:W4:Y:S04]  /*0b40*/  LDG.E R15, desc[UR4][R14.64] ;  /* 0x000000040e0f7981 */ /* 0x000f28000c1e1900 */
[----:B------:R-:W4:Y:S01]  /*0b50*/  LDG.E R17, desc[UR4][R16.64] ;  /* 0x0000000410117981 */ /* 0x000f22000c1e1900 */
[----:B------:R-:W-:Y:S01]  /*0b60*/  VIADD R6, R6, 0x4 ;  /* 0x0000000406067836 */ /* 0x000fe20000000000 */
[----:B--2--5:R-:W-:-:S04]  /*0b70*/  FSETP.GT.AND P1, PT, R5, R22, PT ;  /* 0x000000160500720b */ /* 0x024fc80003f24000 */
[----:B------:R-:W-:-:S04]  /*0b80*/  FSEL R22, R5, R22, P1 ;  /* 0x0000001605167208 */ /* 0x000fc80000800000 */
[----:B---3--:R-:W-:-:S04]  /*0b90*/  FSETP.GT.AND P1, PT, R13, R22, PT ;  /* 0x000000160d00720b */ /* 0x008fc80003f24000 */
[----:B------:R-:W-:-:S04]  /*0ba0*/  FSEL R22, R13, R22, P1 ;  /* 0x000000160d167208 */ /* 0x000fc80000800000 */
[----:B----4-:R-:W-:-:S04]  /*0bb0*/  FSETP.GT.AND P1, PT, R15, R22, PT ;  /* 0x000000160f00720b */ /* 0x010fc80003f24000 */
[----:B------:R-:W-:-:S04]  /*0bc0*/  FSEL R22, R15, R22, P1 ;  /* 0x000000160f167208 */ /* 0x000fc80000800000 */
[----:B------:R-:W-:-:S04]  /*0bd0*/  FSETP.GT.AND P1, PT, R17, R22, PT ;  /* 0x000000161100720b */ /* 0x000fc80003f24000 */
[----:B------:R-:W-:-:S09]  /*0be0*/  FSEL R22, R17, R22, P1 ;  /* 0x0000001611167208 */ /* 0x000fd20000800000 */
.L_x_51:
[----:B------:R-:W-:Y:S05]  /*0bf0*/  BSYNC.RECONVERGENT B1 ;  /* 0x0000000000017941 */ /* 0x000fea0003800200 */
.L_x_50:
[----:B------:R-:W-:Y:S05]  /*0c00*/  @!P0 BRA `(.L_x_44) ;  /* 0x0000000000288947 */ /* 0x000fea0003800000 */
[----:B------:R-:W-:Y:S01]  /*0c10*/  IMAD.IADD R7, R9, 0x1, R6 ;  /* 0x0000000109077824 */ /* 0x000fe200078e0206 */
[----:B------:R-:W-:-:S07]  /*0c20*/  IADD3 R0, PT, PT, -R0, RZ, RZ ;  /* 0x000000ff00007210 */ /* 0x000fce0007ffe1ff */
.L_x_52:
[----:B------:R-:W-:-:S06]  /*0c30*/  IMAD.WIDE.U32 R4, R7, 0x4, R2 ;  /* 0x0000000407047825 */ /* 0x000fcc00078e0002 */
[----:B------:R-:W2:Y:S01]  /*0c40*/  LDG.E R5, desc[UR4][R4.64] ;  /* 0x0000000404057981 */ /* 0x000ea2000c1e1900 */
[----:B------:R-:W-:Y:S02]  /*0c50*/  VIADD R0, R0, 0x1 ;  /* 0x0000000100007836 */ /* 0x000fe40000000000 */
[----:B------:R-:W-:-:S03]  /*0c60*/  VIADD R7, R7, 0x1 ;  /* 0x0000000107077836 */ /* 0x000fc60000000000 */
[----:B------:R-:W-:Y:S02]  /*0c70*/  ISETP.NE.AND P1, PT, R0, RZ, PT ;  /* 0x000000ff0000720c */ /* 0x000fe40003f25270 */
[----:B--2--5:R-:W-:-:S04]  /*0c80*/  FSETP.GT.AND P0, PT, R5, R22, PT ;  /* 0x000000160500720b */ /* 0x024fc80003f04000 */
[----:B------:R-:W-:-:S07]  /*0c90*/  FSEL R22, R5, R22, P0 ;  /* 0x0000001605167208 */ /* 0x000fce0000000000 */
[----:B------:R-:W-:Y:S05]  /*0ca0*/  @P1 BRA `(.L_x_52) ;  /* 0xfffffffc00e01947 */ /* 0x000fea000383ffff */
.L_x_44:
[----:B------:R-:W-:Y:S05]  /*0cb0*/  BSYNC.RECONVERGENT B0 ;  /* 0x0000000000007941 */ /* 0x000fea0003800200 */
.L_x_43:
[----:B------:R-:W-:Y:S01]  /*0cc0*/  ISETP.NE.AND P0, PT, R8, RZ, PT ;  /* 0x000000ff0800720c */ /* 0x000fe20003f05270 */
[----:B------:R-:W0:Y:S01]  /*0cd0*/  LDCU.64 UR8, c[0x0][0x380] ;  /* 0x00007000ff0877ac */ /* 0x000e220008000a00 */
[----:B------:R-:W-:Y:S01]  /*0ce0*/  BSSY.RECONVERGENT B0, `(.L_x_53) ;  /* 0x0000067000007945 */ /* 0x000fe20003800200 */
[----:B------:R-:W-:-:S10]  /*0cf0*/  HFMA2 R19, -RZ, RZ, 0, 0 ;  /* 0x00000000ff137431 */ /* 0x000fd400000001ff */
[----:B------:R-:W-:Y:S05]  /*0d00*/  @!P0 BRA `(.L_x_54) ;  /* 0x0000000400908947 */ /* 0x000fea0003800000 */
[----:B------:R-:W1:Y:S01]  /*0d10*/  LDC R5, c[0x0][0x38c] ;  /* 0x0000e300ff057b82 */ /* 0x000e620000000800 */
[----:B------:R-:W1:Y:S01]  /*0d20*/  LDCU UR6, c[0x0][0x390] ;  /* 0x00007200ff0677ac */ /* 0x000e620008000800 */
[----:B------:R-:W-:Y:S01]  /*0d30*/  LOP3.LUT R0, R8, 0x3, RZ, 0xc0, !PT ;  /* 0x0000000308007812 */ /* 0x000fe200078ec0ff */
[----:B------:R-:W-:Y:S01]  /*0d40*/  BSSY.RECONVERGENT B1, `(.L_x_55) ;  /* 0x000004a000017945 */ /* 0x000fe20003800200 */
[----:B------:R-:W-:Y:S02]  /*0d50*/  IMAD.MOV.U32 R19, RZ, RZ, RZ ;  /* 0x000000ffff137224 */ /* 0x000fe400078e00ff */
[----:B------:R-:W-:Y:S01]  /*0d60*/  ISETP.NE.AND P1, PT, R0, RZ, PT ;  /* 0x000000ff0000720c */ /* 0x000fe20003f25270 */
[----:B------:R-:W-:Y:S01]  /*0d70*/  IMAD.MOV.U32 R12, RZ, RZ, RZ ;  /* 0x000000ffff0c7224 */ /* 0x000fe200078e00ff */
[----:B-1----:R-:W-:-:S04]  /*0d80*/  IADD3 R5, PT, PT, -R5, UR6, R18 ;  /* 0x0000000605057c10 */ /* 0x002fc8000fffe112 */
[----:B------:R-:W-:-:S13]  /*0d90*/  ISETP.GE.U32.AND P0, PT, R5, 0x3, PT ;  /* 0x000000030500780c */ /* 0x000fda0003f06070 */
[----:B------:R-:W-:Y:S05]  /*0da0*/  @!P0 BRA `(.L_x_56) ;  /* 0x00000004000c8947 */ /* 0x000fea0003800000 */
[----:B------:R-:W-:Y:S01]  /*0db0*/  LOP3.LUT R12, R8, 0xfffffffc, RZ, 0xc0, !PT ;  /* 0xfffffffc080c7812 */ /* 0x000fe200078ec0ff */
[----:B------:R-:W-:Y:S01]  /*0dc0*/  IMAD.MOV.U32 R19, RZ, RZ, RZ ;  /* 0x000000ffff137224 */ /* 0x000fe200078e00ff */
[----:B------:R-:W-:-:S03]  /*0dd0*/  IADD3 R11, PT, PT, R9, 0x3, RZ ;  /* 0x00000003090b7810 */ /* 0x000fc60007ffe0ff */
[----:B------:R-:W-:-:S07]  /*0de0*/  IMAD.MOV R13, RZ, RZ, -R12 ;  /* 0x000000ffff0d7224 */ /* 0x000fce00078e0a0c */
.L_x_57:
[----:B-1----:R-:W-:Y:S01]  /*0df0*/  IADD3 R7, PT, PT, R11, -0x3, RZ ;  /* 0xfffffffd0b077810 */ /* 0x002fe20007ffe0ff */
[----:B0-----:R-:W-:Y:S02]  /*0e00*/  IMAD.U32 R2, RZ, RZ, UR8 ;  /* 0x00000008ff027e24 */ /* 0x001fe4000f8e00ff */
[----:B------:R-:W-:Y:S02]  /*0e10*/  IMAD.U32 R3, RZ, RZ, UR9 ;  /* 0x00000009ff037e24 */ /* 0x000fe4000f8e00ff */
[----:B------:R-:W-:-:S05]  /*0e20*/  IMAD.WIDE.U32 R6, R7, 0x4, R2 ;  /* 0x0000000407067825 */ /* 0x000fca00078e0002 */
[----:B------:R-:W2:Y:S01]  /*0e30*/  LDG.E R5, desc[UR4][R6.64] ;  /* 0x0000000406057981 */ /* 0x000ea2000c1e1900 */
[----:B------:R-:W-:Y:S01]  /*0e40*/  MOV R14, 0x3bbb989d ;  /* 0x3bbb989d000e7802 */ /* 0x000fe20000000f00 */
[----:B------:R-:W-:Y:S02]  /*0e50*/  IMAD.MOV.U32 R15, RZ, RZ, 0x437c0000 ;  /* 0x437c0000ff0f7424 */ /* 0x000fe400078e00ff */
[----:B--2--5:R-:W-:-:S04]  /*0e60*/  FADD R5, R5, -R22 ;  /* 0x8000001605057221 */ /* 0x024fc80000000000 */
[----:B------:R-:W-:-:S04]  /*0e70*/  FFMA.SAT R4, R5, R14, 0.5 ;  /* 0x3f00000005047423 */ /* 0x000fc8000000200e */
[----:B------:R-:W-:-:S04]  /*0e80*/  FFMA.RM R4, R4, R15, 12582913 ;  /* 0x4b40000104047423 */ /* 0x000fc8000000400f */
[----:B------:R-:W-:-:S04]  /*0e90*/  FADD R16, R4, -12583039 ;  /* 0xcb40007f04107421 */ /* 0x000fc80000000000 */
[----:B------:R-:W-:-:S04]  /*0ea0*/  FFMA R16, R5, 1.4426950216293334961, -R16 ;  /* 0x3fb8aa3b05107823 */ /* 0x000fc80000000810 */
[----:B------:R-:W-:Y:S01]  /*0eb0*/  FFMA R17, R5, 1.925963033500011079e-08, R16 ;  /* 0x32a5706005117823 */ /* 0x000fe20000000010 */
[----:B------:R-:W-:Y:S01]  /*0ec0*/  IMAD.SHL.U32 R16, R4, 0x800000, RZ ;  /* 0x0080000004107824 */ /* 0x000fe200078e00ff */
[----:B------:R-:W-:-:S04]  /*0ed0*/  IADD3 R5, PT, PT, R11, -0x2, RZ ;  /* 0xfffffffe0b057810 */ /* 0x000fc80007ffe0ff */
[----:B------:R-:W0:Y:S01]  /*0ee0*/  MUFU.EX2 R17, R17 ;  /* 0x0000001100117308 */ /* 0x000e220000000800 */
[----:B------:R-:W-:-:S04]  /*0ef0*/  IMAD.WIDE.U32 R4, R5, 0x4, R2 ;  /* 0x0000000405047825 */ /* 0x000fc800078e0002 */
[----:B0-----:R-:W-:-:S05]  /*0f00*/  FMUL R16, R16, R17 ;  /* 0x0000001110107220 */ /* 0x001fca0000400000 */
[----:B------:R0:W-:Y:S04]  /*0f10*/  STG.E desc[UR4][R6.64], R16 ;  /* 0x0000001006007986 */ /* 0x0001e8000c101904 */
[----:B------:R-:W2:Y:S02]  /*0f20*/  LDG.E R21, desc[UR4][R4.64] ;  /* 0x0000000404157981 */ /* 0x000ea4000c1e1900 */
[----:B--2---:R-:W-:-:S04]  /*0f30*/  FADD R21, R21, -R22 ;  /* 0x8000001615157221 */ /* 0x004fc80000000000 */
[----:B------:R-:W-:-:S04]  /*0f40*/  FFMA.SAT R20, R21, R14, 0.5 ;  /* 0x3f00000015147423 */ /* 0x000fc8000000200e */
[----:B------:R-:W-:-:S04]  /*0f50*/  FFMA.RM R20, R20, R15, 12582913 ;  /* 0x4b40000114147423 */ /* 0x000fc8000000400f */
[C---:B------:R-:W-:Y:S01]  /*0f60*/  FADD R24, R20.reuse, -12583039 ;  /* 0xcb40007f14187421 */ /* 0x040fe20000000000 */
[----:B------:R-:W-:-:S03]  /*0f70*/  IMAD.SHL.U32 R17, R20, 0x800000, RZ ;  /* 0x0080000014117824 */ /* 0x000fc600078e00ff */
[----:B------:R-:W-:-:S04]  /*0f80*/  FFMA R24, R21, 1.4426950216293334961, -R24 ;  /* 0x3fb8aa3b15187823 */ /* 0x000fc80000000818 */
[----:B------:R-:W-:Y:S01]  /*0f90*/  FFMA R24, R21, 1.925963033500011079e-08, R24 ;  /* 0x32a5706015187823 */ /* 0x000fe20000000018 */
[----:B------:R-:W-:-:S04]  /*0fa0*/  VIADD R21, R11, 0xffffffff ;  /* 0xffffffff0b157836 */ /* 0x000fc80000000000 */
[----:B0-----:R-:W-:Y:S01]  /*0fb0*/  IMAD.WIDE.U32 R6, R21, 0x4, R2 ;  /* 0x0000000415067825 */ /* 0x001fe200078e0002 */
[----:B------:R-:W0:Y:S03]  /*0fc0*/  MUFU.EX2 R24, R24 ;  /* 0x0000001800187308 */ /* 0x000e260000000800 */
[----:B0-----:R-:W-:-:S05]  /*0fd0*/  FMUL R17, R17, R24 ;  /* 0x0000001811117220 */ /* 0x001fca0000400000 */
[----:B------:R0:W-:Y:S04]  /*0fe0*/  STG.E desc[UR4][R4.64], R17 ;  /* 0x0000001104007986 */ /* 0x0001e8000c101904 */
[----:B------:R-:W2:Y:S01]  /*0ff0*/  LDG.E R21, desc[UR4][R6.64] ;  /* 0x0000000406157981 */ /* 0x000ea2000c1e1900 */
[----:B0-----:R-:W-:-:S04]  /*1000*/  IMAD.WIDE.U32 R4, R11, 0x4, R2 ;  /* 0x000000040b047825 */ /* 0x001fc800078e0002 */
[----:B--2---:R-:W-:-:S04]  /*1010*/  FADD R21, R21, -R22 ;  /* 0x8000001615157221 */ /* 0x004fc80000000000 */
[----:B------:R-:W-:-:S04]  /*1020*/  FFMA.SAT R20, R21, R14, 0.5 ;  /* 0x3f00000015147423 */ /* 0x000fc8000000200e */
[----:B------:R-:W-:-:S04]  /*1030*/  FFMA.RM R20, R20, R15, 12582913 ;  /* 0x4b40000114147423 */ /* 0x000fc8000000400f */
[----:B------:R-:W-:-:S04]  /*1040*/  FADD R26, R20, -12583039 ;  /* 0xcb40007f141a7421 */ /* 0x000fc80000000000 */
[----:B------:R-:W-:-:S04]  /*1050*/  FFMA R26, R21, 1.4426950216293334961, -R26 ;  /* 0x3fb8aa3b151a7823 */ /* 0x000fc8000000081a */
[----:B------:R-:W-:Y:S01]  /*1060*/  FFMA R26, R21, 1.925963033500011079e-08, R26 ;  /* 0x32a57060151a7823 */ /* 0x000fe2000000001a */
[----:B------:R-:W-:-:S05]  /*1070*/  SHF.L.U32 R21, R20, 0x17, RZ ;  /* 0x0000001714157819 */ /* 0x000fca00000006ff */
[----:B------:R-:W0:Y:S02]  /*1080*/  MUFU.EX2 R26, R26 ;  /* 0x0000001a001a7308 */ /* 0x000e240000000800 */
[----:B0-----:R-:W-:-:S05]  /*1090*/  FMUL R21, R21, R26 ;  /* 0x0000001a15157220 */ /* 0x001fca0000400000 */
[----:B------:R1:W-:Y:S04]  /*10a0*/  STG.E desc[UR4][R6.64], R21 ;  /* 0x0000001506007986 */ /* 0x0003e8000c101904 */
[----:B------:R-:W2:Y:S01]  /*10b0*/  LDG.E R23, desc[UR4][R4.64] ;  /* 0x0000000404177981 */ /* 0x000ea2000c1e1900 */
[----:B------:R-:W-:Y:S02]  /*10c0*/  VIADD R13, R13, 0x4 ;  /* 0x000000040d0d7836 */ /* 0x000fe40000000000 */
[----:B------:R-:W-:Y:S01]  /*10d0*/  FADD R16, R16, R19 ;  /* 0x0000001310107221 */ /* 0x000fe20000000000 */
[----:B------:R-:W-:Y:S02]  /*10e0*/  IADD3 R11, PT, PT, R11, 0x4, RZ ;  /* 0x000000040b0b7810 */ /* 0x000fe40007ffe0ff */
[----:B------:R-:W-:Y:S01]  /*10f0*/  ISETP.NE.AND P0, PT, R13, RZ, PT ;  /* 0x000000ff0d00720c */ /* 0x000fe20003f05270 */
[----:B------:R-:W-:-:S04]  /*1100*/  FADD R16, R16, R17 ;  /* 0x0000001110107221 */ /* 0x000fc80000000000 */
[----:B------:R-:W-:Y:S01]  /*1110*/  FADD R16, R16, R21 ;  /* 0x0000001510107221 */ /* 0x000fe20000000000 */
[----:B--2---:R-:W-:-:S04]  /*1120*/  FADD R23, R23, -R22 ;  /* 0x8000001617177221 */ /* 0x004fc80000000000 */
[----:B------:R-:W-:-:S04]  /*1130*/  FFMA.SAT R14, R23, R14, 0.5 ;  /* 0x3f000000170e7423 */ /* 0x000fc8000000200e */
[----:B------:R-:W-:-:S04]  /*1140*/  FFMA.RM R14, R14, R15, 12582913 ;  /* 0x4b4000010e0e7423 */ /* 0x000fc8000000400f */
[C---:B------:R-:W-:Y:S01]  /*1150*/  FADD R20, R14.reuse, -12583039 ;  /* 0xcb40007f0e147421 */ /* 0x040fe20000000000 */
[----:B------:R-:W-:-:S03]  /*1160*/  IMAD.SHL.U32 R14, R14, 0x800000, RZ ;  /* 0x008000000e0e7824 */ /* 0x000fc600078e00ff */
[----:B------:R-:W-:-:S04]  /*1170*/  FFMA R20, R23, 1.4426950216293334961, -R20 ;  /* 0x3fb8aa3b17147823 */ /* 0x000fc80000000814 */
[----:B------:R-:W-:-:S04]  /*1180*/  FFMA R20, R23, 1.925963033500011079e-08, R20 ;  /* 0x32a5706017147823 */ /* 0x000fc80000000014 */
[----:B------:R-:W0:Y:S02]  /*1190*/  MUFU.EX2 R15, R20 ;  /* 0x00000014000f7308 */ /* 0x000e240000000800 */
[----:B0-----:R-:W-:-:S04]  /*11a0*/  FMUL R15, R14, R15 ;  /* 0x0000000f0e0f7220 */ /* 0x001fc80000400000 */
[----:B------:R-:W-:Y:S01]  /*11b0*/  FADD R19, R16, R15 ;  /* 0x0000000f10137221 */ /* 0x000fe20000000000 */
[----:B------:R1:W-:Y:S01]  /*11c0*/  STG.E desc[UR4][R4.64], R15 ;  /* 0x0000000f04007986 */ /* 0x0003e2000c101904 */
[----:B------:R-:W-:Y:S05]  /*11d0*/  @P0 BRA `(.L_x_57) ;  /* 0xfffffffc00040947 */ /* 0x000fea000383ffff */
.L_x_56:
[----:B0-----:R-:W-:Y:S05]  /*11e0*/  BSYNC.RECONVERGENT B1 ;  /* 0x0000000000017941 */ /* 0x001fea0003800200 */
.L_x_55:
[----:B------:R-:W-:Y:S05]  /*11f0*/  @!P1 BRA `(.L_x_54) ;  /* 0x0000000000549947 */ /* 0x000fea0003800000 */
[----:B-1----:R-:W-:Y:S01]  /*1200*/  IMAD.IADD R7, R9, 0x1, R12 ;  /* 0x0000000109077824 */ /* 0x002fe200078e020c */
[----:B------:R-:W-:-:S07]  /*1210*/  IADD3 R0, PT, PT, -R0, RZ, RZ ;  /* 0x000000ff00007210 */ /* 0x000fce0007ffe1ff */
.L_x_58:
[----:B--2---:R-:W-:-:S05]  /*1220*/  IMAD.WIDE.U32 R4, R7, 0x4, R2 ;  /* 0x0000000407047825 */ /* 0x004fca00078e0002 */
[----:B------:R-:W2:Y:S01]  /*1230*/  LDG.E R11, desc[UR4][R4.64] ;  /* 0x00000004040b7981 */ /* 0x000ea2000c1e1900 */
[----:B------:R-:W-:Y:S02]  /*1240*/  HFMA2 R13, -RZ, RZ, 3.7421875, 0 ;  /* 0x437c0000ff0d7431 */ /* 0x000fe400000001ff */
[----:B------:R-:W-:Y:S01]  /*1250*/  IMAD.MOV.U32 R6, RZ, RZ, 0x3bbb989d ;  /* 0x3bbb989dff067424 */ /* 0x000fe200078e00ff */
[----:B------:R-:W-:Y:S01]  /*1260*/  IADD3 R0, PT, PT, R0, 0x1, RZ ;  /* 0x0000000100007810 */ /* 0x000fe20007ffe0ff */
[----:B------:R-:W-:-:S03]  /*1270*/  VIADD R7, R7, 0x1 ;  /* 0x0000000107077836 */ /* 0x000fc60000000000 */
[----:B------:R-:W-:Y:S01]  /*1280*/  ISETP.NE.AND P0, PT, R0, RZ, PT ;  /* 0x000000ff0000720c */ /* 0x000fe20003f05270 */
[----:B--2--5:R-:W-:-:S04]  /*1290*/  FADD R11, R11, -R22 ;  /* 0x800000160b0b7221 */ /* 0x024fc80000000000 */
        /* <DEDUP_REMOVED lines=11> */
.L_x_54:
[----:B0-----:R-:W-:Y:S05]  /*1350*/  BSYNC.RECONVERGENT B0 ;  /* 0x0000000000007941 */ /* 0x001fea0003800200 */
.L_x_53:
[----:B------:R-:W-:Y:S01]  /*1360*/  ISETP.NE.AND P0, PT, R8, RZ, PT ;  /* 0x000000ff0800720c */ /* 0x000fe20003f05270 */
[----:B------:R-:W-:-:S12]  /*1370*/  BSSY.RECONVERGENT B0, `(.L_x_59) ;  /* 0x0000076000007945 */ /* 0x000fd80003800200 */
[----:B------:R-:W-:Y:S05]  /*1380*/  @!P0 BRA `(.L_x_60) ;  /* 0x0000000400d08947 */ /* 0x000fea0003800000 */
[----:B------:R-:W0:Y:S01]  /*1390*/  LDC R3, c[0x0][0x38c] ;  /* 0x0000e300ff037b82 */ /* 0x000e220000000800 */
[----:B------:R-:W0:Y:S01]  /*13a0*/  LDCU UR6, c[0x0][0x390] ;  /* 0x00007200ff0677ac */ /* 0x000e220008000800 */
[----:B------:R-:W-:Y:S01]  /*13b0*/  BSSY.RECONVERGENT B1, `(.L_x_61) ;  /* 0x0000057000017945 */ /* 0x000fe20003800200 */
[----:B-1----:R-:W-:Y:S02]  /*13c0*/  LOP3.LUT R7, R8, 0x3, RZ, 0xc0, !PT ;  /* 0x0000000308077812 */ /* 0x002fe400078ec0ff */
[----:B--2---:R-:W-:Y:S02]  /*13d0*/  MOV R6, RZ ;  /* 0x000000ff00067202 */ /* 0x004fe40000000f00 */
[----:B0-----:R-:W-:-:S04]  /*13e0*/  IADD3 R3, PT, PT, -R3, UR6, R18 ;  /* 0x0000000603037c10 */ /* 0x001fc8000fffe112 */
[----:B------:R-:W-:-:S13]  /*13f0*/  ISETP.GE.U32.AND P0, PT, R3, 0x3, PT ;  /* 0x000000030300780c */ /* 0x000fda0003f06070 */
[----:B------:R-:W-:Y:S05]  /*1400*/  @!P0 BRA `(.L_x_62) ;  /* 0x0000000400448947 */ /* 0x000fea0003800000 */
[----:B------:R-:W0:Y:S01]  /*1410*/  LDC.64 R12, c[0x0][0x380] ;  /* 0x0000e000ff0c7b82 */ /* 0x000e220000000a00 */
[----:B------:R-:W-:Y:S01]  /*1420*/  LOP3.LUT R6, R8, 0xfffffffc, RZ, 0xc0, !PT ;  /* 0xfffffffc08067812 */ /* 0x000fe200078ec0ff */
[----:B------:R-:W-:-:S03]  /*1430*/  VIADD R5, R9, 0x3 ;  /* 0x0000000309057836 */ /* 0x000fc60000000000 */
[----:B------:R-:W-:-:S07]  /*1440*/  IADD3 R4, PT, PT, -R6, RZ, RZ ;  /* 0x000000ff06047210 */ /* 0x000fce0007ffe1ff */
.L_x_71:
[----:B------:R-:W-:-:S04]  /*1450*/  VIADD R17, R5, 0xfffffffd ;  /* 0xfffffffd05117836 */ /* 0x000fc80000000000 */
[----:B0-----:R-:W-:-:S05]  /*1460*/  IMAD.WIDE.U32 R16, R17, 0x4, R12 ;  /* 0x0000000411107825 */ /* 0x001fca00078e000c */
[----:B------:R-:W2:Y:S01]  /*1470*/  LDG.E R3, desc[UR4][R16.64] ;  /* 0x0000000410037981 */ /* 0x000ea2000c1e1900 */
[----:B------:R-:W0:Y:S01]  /*1480*/  MUFU.RCP R0, R19 ;  /* 0x0000001300007308 */ /* 0x000e220000001000 */
[----:B------:R-:W-:Y:S01]  /*1490*/  BSSY.RECONVERGENT B2, `(.L_x_63) ;  /* 0x000000d000027945 */ /* 0x000fe20003800200 */
[----:B------:R-:W-:Y:S01]  /*14a0*/  IADD3 R15, PT, PT, R5, -0x2, RZ ;  /* 0xfffffffe050f7810 */ /* 0x000fe20007ffe0ff */
[----:B0-----:R-:W-:-:S04]  /*14b0*/  FFMA R11, R0, -R19, 1 ;  /* 0x3f800000000b7423 */ /* 0x001fc80000000813 */
[----:B------:R-:W-:Y:S01]  /*14c0*/  FFMA R0, R0, R11, R0 ;  /* 0x0000000b00007223 */ /* 0x000fe20000000000 */
[----:B--2---:R-:W0:Y:S03]  /*14d0*/  FCHK P0, R3, R19 ;  /* 0x0000001303007302 */ /* 0x004e260000000000 */
[----:B------:R-:W-:-:S04]  /*14e0*/  FFMA R2, R3, R0, RZ ;  /* 0x0000000003027223 */ /* 0x000fc800000000ff */
[----:B------:R-:W-:-:S04]  /*14f0*/  FFMA R11, R2, -R19, R3 ;  /* 0x80000013020b7223 */ /* 0x000fc80000000003 */
[----:B------:R-:W-:Y:S01]  /*1500*/  FFMA R11, R0, R11, R2 ;  /* 0x0000000b000b7223 */ /* 0x000fe20000000002 */
[----:B0-----:R-:W-:Y:S06]  /*1510*/  @!P0 BRA `(.L_x_64) ;  /* 0x0000000000108947 */ /* 0x001fec0003800000 */
[----:B------:R-:W-:Y:S01]  /*1520*/  IMAD.MOV.U32 R0, RZ, RZ, R19 ;  /* 0x000000ffff007224 */ /* 0x000fe200078e0013 */
[----:B------:R-:W-:-:S07]  /*1530*/  MOV R20, 0x1550 ;  /* 0x0000155000147802 */ /* 0x000fce0000000f00 */
[----:B-----5:R-:W-:Y:S05]  /*1540*/  CALL.REL.NOINC `($__internal_3_$__cuda_sm3x_div_rn_noftz_f32_slowpath) ;  /* 0x0000000800cc7944 */ /* 0x020fea0003c00000 */
[----:B------:R-:W-:-:S07]  /*1550*/  MOV R11, R0 ;  /* 0x00000000000b7202 */ /* 0x000fce0000000f00 */
.L_x_64:
[----:B------:R-:W-:Y:S05]  /*1560*/  BSYNC.RECONVERGENT B2 ;  /* 0x0000000000027941 */ /* 0x000fea0003800200 */
.L_x_63:
[----:B------:R-:W-:Y:S01]  /*1570*/  IMAD.WIDE.U32 R14, R15, 0x4, R12 ;  /* 0x000000040f0e7825 */ /* 0x000fe200078e000c */
[----:B------:R0:W-:Y:S04]  /*1580*/  STG.E desc[UR4][R16.64], R11 ;  /* 0x0000000b10007986 */ /* 0x0001e8000c101904 */
[----:B------:R-:W2:Y:S01]  /*1590*/  LDG.E R21, desc[UR4][R14.64] ;  /* 0x000000040e157981 */ /* 0x000ea2000c1e1900 */
[----:B------:R-:W1:Y:S01]  /*15a0*/  MUFU.RCP R0, R19 ;  /* 0x0000001300007308 */ /* 0x000e620000001000 */
[----:B------:R-:W-:Y:S01]  /*15b0*/  BSSY.RECONVERGENT B2, `(.L_x_65) ;  /* 0x000000d000027945 */ /* 0x000fe20003800200 */
[----:B-1----:R-:W-:-:S04]  /*15c0*/  FFMA R3, R0, -R19, 1 ;  /* 0x3f80000000037423 */ /* 0x002fc80000000813 */
[----:B------:R-:W-:Y:S02]  /*15d0*/  FFMA R0, R0, R3, R0 ;  /* 0x0000000300007223 */ /* 0x000fe40000000000 */
[----:B--2---:R-:W1:Y:S02]  /*15e0*/  FCHK P0, R21, R19 ;  /* 0x0000001315007302 */ /* 0x004e640000000000 */
[----:B------:R-:W-:-:S04]  /*15f0*/  FFMA R2, R0, R21, RZ ;  /* 0x0000001500027223 */ /* 0x000fc800000000ff */
[----:B------:R-:W-:-:S04]  /*1600*/  FFMA R3, R2, -R19, R21 ;  /* 0x8000001302037223 */ /* 0x000fc80000000015 */
[----:B------:R-:W-:Y:S01]  /*1610*/  FFMA R3, R0, R3, R2 ;  /* 0x0000000300037223 */ /* 0x000fe20000000002 */
[----:B01----:R-:W-:Y:S06]  /*1620*/  @!P0 BRA `(.L_x_66) ;  /* 0x0000000000148947 */ /* 0x003fec0003800000 */
[----:B------:R-:W-:Y:S01]  /*1630*/  IMAD.MOV.U32 R3, RZ, RZ, R21 ;  /* 0x000000ffff037224 */ /* 0x000fe200078e0015 */
[----:B------:R-:W-:Y:S02]  /*1640*/  MOV R0, R19 ;  /* 0x0000001300007202 */ /* 0x000fe40000000f00 */
[----:B------:R-:W-:-:S07]  /*1650*/  MOV R20, 0x1670 ;  /* 0x0000167000147802 */ /* 0x000fce0000000f00 */
[----:B-----5:R-:W-:Y:S05]  /*1660*/  CALL.REL.NOINC `($__internal_3_$__cuda_sm3x_div_rn_noftz_f32_slowpath) ;  /* 0x0000000800847944 */ /* 0x020fea0003c00000 */
[----:B------:R-:W-:-:S07]  /*1670*/  IMAD.MOV.U32 R3, RZ, RZ, R0 ;  /* 0x000000ffff037224 */ /* 0x000fce00078e0000 */
.L_x_66:
[----:B------:R-:W-:Y:S05]  /*1680*/  BSYNC.RECONVERGENT B2 ;  /* 0x0000000000027941 */ /* 0x000fea0003800200 */
.L_x_65:
[----:B------:R-:W-:Y:S01]  /*1690*/  IADD3 R17, PT, PT, R5, -0x1, RZ ;  /* 0xffffffff05117810 */ /* 0x000fe20007ffe0ff */
[----:B------:R0:W-:Y:S04]  /*16a0*/  STG.E desc[UR4][R14.64], R3 ;  /* 0x000000030e007986 */ /* 0x0001e8000c101904 */
[----:B------:R-:W-:-:S05]  /*16b0*/  IMAD.WIDE.U32 R16, R17, 0x4, R12 ;  /* 0x0000000411107825 */ /* 0x000fca00078e000c */
        /* <DEDUP_REMOVED lines=15> */
.L_x_68:
[----:B------:R-:W-:Y:S05]  /*17b0*/  BSYNC.RECONVERGENT B2 ;  /* 0x0000000000027941 */ /* 0x000fea0003800200 */
.L_x_67:
        /* <DEDUP_REMOVED lines=12> */
[----:B------:R-:W-:Y:S01]  /*1880*/  MOV R3, R21 ;  /* 0x0000001500037202 */ /* 0x000fe20000000f00 */
[----:B------:R-:W-:Y:S01]  /*1890*/  IMAD.MOV.U32 R0, RZ, RZ, R19 ;  /* 0x000000ffff007224 */ /* 0x000fe200078e0013 */
[----:B------:R-:W-:-:S07]  /*18a0*/  MOV R20, 0x18c0 ;  /* 0x000018c000147802 */ /* 0x000fce0000000f00 */
[----:B-----5:R-:W-:Y:S05]  /*18b0*/  CALL.REL.NOINC `($__internal_3_$__cuda_sm3x_div_rn_noftz_f32_slowpath) ;  /* 0x0000000400f07944 */ /* 0x020fea0003c00000 */
.L_x_70:
[----:B------:R-:W-:Y:S05]  /*18c0*/  BSYNC.RECONVERGENT B2 ;  /* 0x0000000000027941 */ /* 0x000fea0003800200 */
.L_x_69:
[----:B------:R1:W-:Y:S01]  /*18d0*/  STG.E desc[UR4][R14.64], R0 ;  /* 0x000000000e007986 */ /* 0x0003e2000c101904 */
[----:B------:R-:W-:Y:S01]  /*18e0*/  IADD3 R4, PT, PT, R4, 0x4, RZ ;  /* 0x0000000404047810 */ /* 0x000fe20007ffe0ff */
[----:B------:R-:W-:-:S03]  /*18f0*/  VIADD R5, R5, 0x4 ;  /* 0x0000000405057836 */ /* 0x000fc60000000000 */
[----:B------:R-:W-:-:S13]  /*1900*/  ISETP.NE.AND P0, PT, R4, RZ, PT ;  /* 0x000000ff0400720c */ /* 0x000fda0003f05270 */
[----:B-1----:R-:W-:Y:S05]  /*1910*/  @P0 BRA `(.L_x_71) ;  /* 0xfffffff800cc0947 */ /* 0x002fea000383ffff */
.L_x_62:
[----:B------:R-:W-:Y:S05]  /*1920*/  BSYNC.RECONVERGENT B1 ;  /* 0x0000000000017941 */ /* 0x000fea0003800200 */
.L_x_61:
[----:B------:R-:W-:-:S13]  /*1930*/  ISETP.NE.AND P0, PT, R7, RZ, PT ;  /* 0x000000ff0700720c */ /* 0x000fda0003f05270 */
[----:B------:R-:W-:Y:S05]  /*1940*/  @!P0 BRA `(.L_x_60) ;  /* 0x0000000000608947 */ /* 0x000fea0003800000 */
[----:B------:R-:W0:Y:S01]  /*1950*/  LDC.64 R4, c[0x0][0x380] ;  /* 0x0000e000ff047b82 */ /* 0x000e220000000a00 */
[----:B------:R-:W-:Y:S01]  /*1960*/  IADD3 R13, PT, PT, R9, R6, RZ ;  /* 0x00000006090d7210 */ /* 0x000fe20007ffe0ff */
[----:B------:R-:W-:-:S07]  /*1970*/  IMAD.MOV R7, RZ, RZ, -R7 ;  /* 0x000000ffff077224 */ /* 0x000fce00078e0a07 */
.L_x_74:
[----:B0--3--:R-:W-:-:S05]  /*1980*/  IMAD.WIDE.U32 R14, R13, 0x4, R4 ;  /* 0x000000040d0e7825 */ /* 0x009fca00078e0004 */
[----:B------:R-:W2:Y:S01]  /*1990*/  LDG.E R11, desc[UR4][R14.64] ;  /* 0x000000040e0b7981 */ /* 0x000ea2000c1e1900 */
[----:B------:R-:W0:Y:S01]  /*19a0*/  MUFU.RCP R0, R19 ;  /* 0x0000001300007308 */ /* 0x000e220000001000 */
[----:B------:R-:W-:Y:S01]  /*19b0*/  IADD3 R7, PT, PT, R7, 0x1, RZ ;  /* 0x0000000107077810 */ /* 0x000fe20007ffe0ff */
[----:B------:R-:W-:Y:S03]  /*19c0*/  BSSY.RECONVERGENT B1, `(.L_x_72) ;  /* 0x000000d000017945 */ /* 0x000fe60003800200 */
[----:B------:R-:W-:Y:S01]  /*19d0*/  ISETP.NE.AND P2, PT, R7, RZ, PT ;  /* 0x000000ff0700720c */ /* 0x000fe20003f45270 */
        /* <DEDUP_REMOVED lines=8> */
[----:B------:R-:W-:Y:S02]  /*1a60*/  MOV R0, R19 ;  /* 0x0000001300007202 */ /* 0x000fe40000000f00 */
[----:B------:R-:W-:-:S07]  /*1a70*/  MOV R20, 0x1a90 ;  /* 0x00001a9000147802 */ /* 0x000fce0000000f00 */
[----:B-----5:R-:W-:Y:S05]  /*1a80*/  CALL.REL.NOINC `($__internal_3_$__cuda_sm3x_div_rn_noftz_f32_slowpath) ;  /* 0x00000004007c7944 */ /* 0x020fea0003c00000 */
.L_x_73:
[----:B------:R-:W-:Y:S05]  /*1a90*/  BSYNC.RECONVERGENT B1 ;  /* 0x0000000000017941 */ /* 0x000fea0003800200 */
.L_x_72:
[----:B------:R3:W-:Y:S01]  /*1aa0*/  STG.E desc[UR4][R14.64], R0 ;  /* 0x000000000e007986 */ /* 0x0007e2000c101904 */
[----:B------:R-:W-:Y:S01]  /*1ab0*/  VIADD R13, R13, 0x1 ;  /* 0x000000010d0d7836 */ /* 0x000fe20000000000 */
[----:B------:R-:W-:Y:S06]  /*1ac0*/  @P2 BRA `(.L_x_74) ;  /* 0xfffffffc00ac2947 */ /* 0x000fec000383ffff */
.L_x_60:
[----:B------:R-:W-:Y:S05]  /*1ad0*/  BSYNC.RECONVERGENT B0 ;  /* 0x0000000000007941 */ /* 0x000fea0003800200 */
.L_x_59:
[----:B-1----:R-:W0:Y:S02]  /*1ae0*/  LDC R7, c[0x0][0x390] ;  /* 0x0000e400ff077b82 */ /* 0x002e240000000800 */
[----:B0-----:R-:W-:-:S13]  /*1af0*/  ISETP.GE.U32.AND P0, PT, R8, R7, PT ;  /* 0x000000070800720c */ /* 0x001fda0003f06070 */
[----:B------:R-:W-:Y:S05]  /*1b00*/  @P0 EXIT ;  /* 0x000000000000094d */ /* 0x000fea0003800000 */
[----:B------:R-:W0:Y:S01]  /*1b10*/  LDC R11, c[0x0][0x38c] ;  /* 0x0000e300ff0b7b82 */ /* 0x000e220000000800 */
[----:B---3--:R-:W-:Y:S01]  /*1b20*/  LOP3.LUT R0, RZ, R18, RZ, 0x33, !PT ;  /* 0x00000012ff007212 */ /* 0x008fe200078e33ff */
[----:B------:R-:W-:Y:S01]  /*1b30*/  BSSY.RECONVERGENT B0, `(.L_x_75) ;  /* 0x000002c000007945 */ /* 0x000fe20003800200 */
[----:B0-----:R-:W-:Y:S02]  /*1b40*/  IADD3 R2, PT, PT, -R18, -0x2, R11 ;  /* 0xfffffffe12027810 */ /* 0x001fe40007ffe10b */
[----:B------:R-:W-:Y:S02]  /*1b50*/  IADD3 R0, PT, PT, R0, R11, RZ ;  /* 0x0000000b00007210 */ /* 0x000fe40007ffe0ff */
[----:B------:R-:W-:Y:S02]  /*1b60*/  ISETP.GE.U32.AND P0, PT, R2, 0x7, PT ;  /* 0x000000070200780c */ /* 0x000fe40003f06070 */
[----:B-----5:R-:W-:-:S11]  /*1b70*/  LOP3.LUT R22, R0, 0x7, RZ, 0xc0, !PT ;  /* 0x0000000700167812 */ /* 0x020fd600078ec0ff */
[----:B------:R-:W-:Y:S05]  /*1b80*/  @!P0 BRA `(.L_x_76) ;  /* 0x0000000000988947 */ /* 0x000fea0003800000 */
[----:B------:R-:W0:Y:S01]  /*1b90*/  LDC.64 R2, c[0x0][0x380] ;  /* 0x0000e000ff027b82 */ /* 0x000e220000000a00 */
[--C-:B--2---:R-:W-:Y:S01]  /*1ba0*/  IMAD R5, R10, R7, R7.reuse ;  /* 0x000000070a057224 */ /* 0x104fe200078e0207 */
[----:B------:R-:W-:Y:S01]  /*1bb0*/  LOP3.LUT R4, R0, 0xfffffff8, RZ, 0xc0, !PT ;  /* 0xfffffff800047812 */ /* 0x000fe200078ec0ff */
[----:B------:R-:W-:Y:S01]  /*1bc0*/  BSSY.RECONVERGENT B1, `(.L_x_77) ;  /* 0x0000021000017945 */ /* 0x000fe20003800200 */
[----:B------:R-:W-:Y:S02]  /*1bd0*/  IADD3 R8, PT, PT, -R11, R18, R7 ;  /* 0x000000120b087210 */ /* 0x000fe40007ffe107 */
[----:B------:R-:W-:Y:S01]  /*1be0*/  IADD3 R5, PT, PT, R18, -R11, R5 ;  /* 0x8000000b12057210 */ /* 0x000fe20007ffe005 */
[----:B------:R-:W-:-:S03]  /*1bf0*/  IMAD.MOV R4, RZ, RZ, -R4 ;  /* 0x000000ffff047224 */ /* 0x000fc600078e0a04 */
[----:B------:R-:W-:-:S07]  /*1c00*/  IADD3 R5, PT, PT, R5, 0x4, RZ ;  /* 0x0000000405057810 */ /* 0x000fce0007ffe0ff */
.L_x_78:
[C---:B-1----:R-:W-:Y:S01]  /*1c10*/  VIADD R13, R5.reuse, 0xfffffffd ;  /* 0xfffffffd050d7836 */ /* 0x042fe20000000000 */
[C---:B------:R-:W-:Y:S01]  /*1c20*/  IADD3 R15, PT, PT, R5.reuse, -0x2, RZ ;  /* 0xfffffffe050f7810 */ /* 0x040fe20007ffe0ff */
[C---:B------:R-:W-:Y:S01]  /*1c30*/  VIADD R17, R5.reuse, 0xffffffff ;  /* 0xffffffff05117836 */ /* 0x040fe20000000000 */
[----:B------:R-:W-:Y:S01]  /*1c40*/  IADD3 R11, PT, PT, R5, 0x1, RZ ;  /* 0x00000001050b7810 */ /* 0x000fe20007ffe0ff */
[--C-:B0-----:R-:W-:Y:S01]  /*1c50*/  IMAD.WIDE.U32 R12, R13, 0x4, R2.reuse ;  /* 0x000000040d0c7825 */ /* 0x101fe200078e0002 */
[----:B------:R-:W-:Y:S02]  /*1c60*/  IADD3 R21, PT, PT, R5, 0x3, RZ ;  /* 0x0000000305157810 */ /* 0x000fe40007ffe0ff */
[----:B------:R-:W-:Y:S01]  /*1c70*/  IADD3 R4, PT, PT, R4, 0x8, RZ ;  /* 0x0000000804047810 */ /* 0x000fe20007ffe0ff */
[--C-:B------:R-:W-:Y:S01]  /*1c80*/  IMAD.WIDE.U32 R14, R15, 0x4, R2.reuse ;  /* 0x000000040f0e7825 */ /* 0x100fe200078e0002 */
[----:B------:R0:W-:Y:S02]  /*1c90*/  STG.E desc[UR4][R12.64], RZ ;  /* 0x000000ff0c007986 */ /* 0x0001e4000c101904 */
[----:B------:R-:W-:Y:S01]  /*1ca0*/  ISETP.NE.AND P0, PT, R4, RZ, PT ;  /* 0x000000ff0400720c */ /* 0x000fe20003f05270 */
[----:B------:R-:W-:Y:S01]  /*1cb0*/  VIADD R19, R5, 0x2 ;  /* 0x0000000205137836 */ /* 0x000fe20000000000 */
[----:B------:R1:W-:Y:S01]  /*1cc0*/  STG.E desc[UR4][R14.64], RZ ;  /* 0x000000ff0e007986 */ /* 0x0003e2000c101904 */
[----:B------:R-:W-:-:S04]  /*1cd0*/  IMAD.WIDE.U32 R16, R17, 0x4, R2 ;  /* 0x0000000411107825 */ /* 0x000fc800078e0002 */
[C---:B------:R-:W-:Y:S01]  /*1ce0*/  VIADD R23, R5.reuse, 0x4 ;  /* 0x0000000405177836 */ /* 0x040fe20000000000 */
[----:B------:R1:W-:Y:S01]  /*1cf0*/  STG.E desc[UR4][R16.64], RZ ;  /* 0x000000ff10007986 */ /* 0x0003e2000c101904 */
[C---:B------:R-:W-:Y:S01]  /*1d00*/  IMAD.WIDE.U32 R6, R5.reuse, 0x4, R2 ;  /* 0x0000000405067825 */ /* 0x040fe200078e0002 */
[----:B------:R-:W-:-:S03]  /*1d10*/  IADD3 R5, PT, PT, R5, 0x8, RZ ;  /* 0x0000000805057810 */ /* 0x000fc60007ffe0ff */
[--C-:B------:R-:W-:Y:S01]  /*1d20*/  IMAD.WIDE.U32 R10, R11, 0x4, R2.reuse ;  /* 0x000000040b0a7825 */ /* 0x100fe200078e0002 */
[----:B------:R1:W-:Y:S03]  /*1d30*/  STG.E desc[UR4][R6.64], RZ ;  /* 0x000000ff06007986 */ /* 0x0003e6000c101904 */
[--C-:B------:R-:W-:Y:S01]  /*1d40*/  IMAD.WIDE.U32 R18, R19, 0x4, R2.reuse ;  /* 0x0000000413127825 */ /* 0x100fe200078e0002 */
[----:B------:R1:W-:Y:S03]  /*1d50*/  STG.E desc[UR4][R10.64], RZ ;  /* 0x000000ff0a007986 */ /* 0x0003e6000c101904 */
[--C-:B------:R-:W-:Y:S01]  /*1d60*/  IMAD.WIDE.U32 R20, R21, 0x4, R2.reuse ;  /* 0x0000000415147825 */ /* 0x100fe200078e0002 */
[----:B------:R1:W-:Y:S03]  /*1d70*/  STG.E desc[UR4][R18.64], RZ ;  /* 0x000000ff12007986 */ /* 0x0003e6000c101904 */
[----:B0-----:R-:W-:Y:S01]  /*1d80*/  IMAD.WIDE.U32 R12, R23, 0x4, R2 ;  /* 0x00000004170c7825 */ /* 0x001fe200078e0002 */
[----:B------:R1:W-:Y:S03]  /*1d90*/  STG.E desc[UR4][R20.64], RZ ;  /* 0x000000ff14007986 */ /* 0x0003e6000c101904 */
[----:B------:R-:W-:Y:S01]  /*1da0*/  VIADD R8, R8, 0x8 ;  /* 0x0000000808087836 */ /* 0x000fe20000000000 */
[----:B------:R1:W-:Y:S01]  /*1db0*/  STG.E desc[UR4][R12.64], RZ ;  /* 0x000000ff0c007986 */ /* 0x0003e2000c101904 */
[----:B------:R-:W-:Y:S05]  /*1dc0*/  @P0 BRA `(.L_x_78) ;  /* 0xfffffffc00900947 */ /* 0x000fea000383ffff */
[----:B------:R-:W-:Y:S05]  /*1dd0*/  BSYNC.RECONVERGENT B1 ;  /* 0x0000000000017941 */ /* 0x000fea0003800200 */
.L_x_77:
[----:B------:R-:W-:-:S07]  /*1de0*/  VIADD R8, R8, 0x1 ;  /* 0x0000000108087836 */ /* 0x000fce0000000000 */
.L_x_76:
[----:B------:R-:W-:Y:S05]  /*1df0*/  BSYNC.RECONVERGENT B0 ;  /* 0x0000000000007941 */ /* 0x000fea0003800200 */
.L_x_75:
[----:B------:R-:W-:-:S13]  /*1e00*/  ISETP.NE.AND P0, PT, R22, RZ, PT ;  /* 0x000000ff1600720c */ /* 0x000fda0003f05270 */
[----:B------:R-:W-:Y:S05]  /*1e10*/  @!P0 EXIT ;  /* 0x000000000000894d */ /* 0x000fea0003800000 */
[----:B------:R-:W-:Y:S01]  /*1e20*/  ISETP.GE.U32.AND P0, PT, R22, 0x4, PT ;  /* 0x000000041600780c */ /* 0x000fe20003f06070 */
[----:B------:R-:W-:Y:S01]  /*1e30*/  BSSY.RECONVERGENT B0, `(.L_x_79) ;  /* 0x0000012000007945 */ /* 0x000fe20003800200 */
[----:B-1----:R-:W-:-:S04]  /*1e40*/  LOP3.LUT R12, R0, 0x3, RZ, 0xc0, !PT ;  /* 0x00000003000c7812 */ /* 0x002fc800078ec0ff */
[----:B------:R-:W-:-:S07]  /*1e50*/  ISETP.NE.AND P1, PT, R12, RZ, PT ;  /* 0x000000ff0c00720c */ /* 0x000fce0003f25270 */
[----:B------:R-:W-:Y:S06]  /*1e60*/  @!P0 BRA `(.L_x_80) ;  /* 0x0000000000388947 */ /* 0x000fec0003800000 */
[----:B------:R-:W0:Y:S01]  /*1e70*/  LDC.64 R10, c[0x0][0x380] ;  /* 0x0000e000ff0a7b82 */ /* 0x000e220000000a00 */
[----:B------:R-:W-:Y:S02]  /*1e80*/  IADD3 R3, PT, PT, R9, R8, RZ ;  /* 0x0000000809037210 */ /* 0x000fe40007ffe0ff */
[----:B------:R-:W-:Y:S02]  /*1e90*/  IADD3 R8, PT, PT, R8, 0x4, RZ ;  /* 0x0000000408087810 */ /* 0x000fe40007ffe0ff */
[C---:B------:R-:W-:Y:S01]  /*1ea0*/  IADD3 R7, PT, PT, R3.reuse, 0x2, RZ ;  /* 0x0000000203077810 */ /* 0x040fe20007ffe0ff */
[C---:B--2---:R-:W-:Y:S02]  /*1eb0*/  VIADD R5, R3.reuse, 0x1 ;  /* 0x0000000103057836 */ /* 0x044fe40000000000 */
[C---:B------:R-:W-:Y:S02]  /*1ec0*/  VIADD R13, R3.reuse, 0x3 ;  /* 0x00000003030d7836 */ /* 0x040fe40000000000 */
[----:B0-----:R-:W-:-:S04]  /*1ed0*/  IMAD.WIDE.U32 R2, R3, 0x4, R10 ;  /* 0x0000000403027825 */ /* 0x001fc800078e000a */
[--C-:B------:R-:W-:Y:S01]  /*1ee0*/  IMAD.WIDE.U32 R4, R5, 0x4, R10.reuse ;  /* 0x0000000405047825 */ /* 0x100fe200078e000a */
[----:B------:R0:W-:Y:S03]  /*1ef0*/  STG.E desc[UR4][R2.64], RZ ;  /* 0x000000ff02007986 */ /* 0x0001e6000c101904 */
[--C-:B------:R-:W-:Y:S01]  /*1f00*/  IMAD.WIDE.U32 R6, R7, 0x4, R10.reuse ;  /* 0x0000000407067825 */ /* 0x100fe200078e000a */
[----:B------:R0:W-:Y:S03]  /*1f10*/  STG.E desc[UR4][R4.64], RZ ;  /* 0x000000ff04007986 */ /* 0x0001e6000c101904 */
[----:B------:R-:W-:Y:S01]  /*1f20*/  IMAD.WIDE.U32 R10, R13, 0x4, R10 ;  /* 0x000000040d0a7825 */ /* 0x000fe200078e000a */
[----:B------:R0:W-:Y:S04]  /*1f30*/  STG.E desc[UR4][R6.64], RZ ;  /* 0x000000ff06007986 */ /* 0x0001e8000c101904 */
[----:B------:R0:W-:Y:S02]  /*1f40*/  STG.E desc[UR4][R10.64], RZ ;  /* 0x000000ff0a007986 */ /* 0x0001e4000c101904 */
.L_x_80:
[----:B------:R-:W-:Y:S05]  /*1f50*/  BSYNC.RECONVERGENT B0 ;  /* 0x0000000000007941 */ /* 0x000fea0003800200 */
.L_x_79:
[----:B------:R-:W-:Y:S05]  /*1f60*/  @!P1 EXIT ;  /* 0x000000000000994d */ /* 0x000fea0003800000 */
[----:B------:R-:W-:Y:S02]  /*1f70*/  ISETP.NE.AND P0, PT, R12, 0x1, PT ;  /* 0x000000010c00780c */ /* 0x000fe40003f05270 */
[----:B------:R-:W-:-:S04]  /*1f80*/  LOP3.LUT R0, R0, 0x1, RZ, 0xc0, !PT ;  /* 0x0000000100007812 */ /* 0x000fc800078ec0ff */
[----:B------:R-:W-:-:S07]  /*1f90*/  ISETP.NE.U32.AND P1, PT, R0, 0x1, PT ;  /* 0x000000010000780c */ /* 0x000fce0003f25070 */
[----:B0-----:R-:W0:Y:S01]  /*1fa0*/  @P0 LDC.64 R2, c[0x0][0x380] ;  /* 0x0000e000ff020b82 */ /* 0x001e220000000a00 */
[----:B--2---:R-:W-:-:S05]  /*1fb0*/  @P0 IMAD.IADD R5, R9, 0x1, R8 ;  /* 0x0000000109050824 */ /* 0x004fca00078e0208 */
[C---:B------:R-:W-:Y:S01]  /*1fc0*/  @P0 IADD3 R7, PT, PT, R5.reuse, 0x1, RZ ;  /* 0x0000000105070810 */ /* 0x040fe20007ffe0ff */
[----:B0-----:R-:W-:-:S04]  /*1fd0*/  @P0 IMAD.WIDE.U32 R4, R5, 0x4, R2 ;  /* 0x0000000405040825 */ /* 0x001fc800078e0002 */
[----:B------:R-:W-:Y:S01]  /*1fe0*/  @P0 IMAD.WIDE.U32 R2, R7, 0x4, R2 ;  /* 0x0000000407020825 */ /* 0x000fe200078e0002 */
[----:B------:R0:W-:Y:S04]  /*1ff0*/  @P0 STG.E desc[UR4][R4.64], RZ ;  /* 0x000000ff04000986 */ /* 0x0001e8000c101904 */
[----:B------:R0:W-:Y:S01]  /*2000*/  @P0 STG.E desc[UR4][R2.64], RZ ;  /* 0x000000ff02000986 */ /* 0x0001e2000c101904 */
[----:B------:R-:W-:Y:S05]  /*2010*/  @P1 EXIT ;  /* 0x000000000000194d */ /* 0x000fea0003800000 */
[----:B0-----:R-:W0:Y:S01]  /*2020*/  LDC.64 R2, c[0x0][0x380] ;  /* 0x0000e000ff027b82 */ /* 0x001e220000000a00 */
[----:B------:R-:W-:-:S05]  /*2030*/  @P0 VIADD R8, R8, 0x2 ;  /* 0x0000000208080836 */ /* 0x000fca0000000000 */
[----:B------:R-:W-:-:S05]  /*2040*/  IADD3 R9, PT, PT, R9, R8, RZ ;  /* 0x0000000809097210 */ /* 0x000fca0007ffe0ff */
[----:B0-----:R-:W-:-:S05]  /*2050*/  IMAD.WIDE.U32 R2, R9, 0x4, R2 ;  /* 0x0000000409027825 */ /* 0x001fca00078e0002 */
[----:B------:R-:W-:Y:S01]  /*2060*/  STG.E desc[UR4][R2.64], RZ ;  /* 0x000000ff02007986 */ /* 0x000fe2000c101904 */
[----:B------:R-:W-:Y:S05]  /*2070*/  EXIT ;  /* 0x000000000000794d */ /* 0x000fea0003800000 */
        .weak           $__internal_3_$__cuda_sm3x_div_rn_noftz_f32_slowpath
        .type           $__internal_3_$__cuda_sm3x_div_rn_noftz_f32_slowpath,@function
        .size           $__internal_3_$__cuda_sm3x_div_rn_noftz_f32_slowpath,(.L_x_126 - $__internal_3_$__cuda_sm3x_div_rn_noftz_f32_slowpath)
$__internal_3_$__cuda_sm3x_div_rn_noftz_f32_slowpath:
[----:B------:R-:W-:Y:S01]  /*2080*/  SHF.R.U32.HI R2, RZ, 0x17, R0 ;  /* 0x00000017ff027819 */ /* 0x000fe20000011600 */
[----:B------:R-:W-:Y:S01]  /*2090*/  BSSY.RECONVERGENT B3, `(.L_x_81) ;  /* 0x0000062000037945 */ /* 0x000fe20003800200 */
[----:B------:R-:W-:Y:S02]  /*20a0*/  SHF.R.U32.HI R21, RZ, 0x17, R3 ;  /* 0x00000017ff157819 */ /* 0x000fe40000011603 */
[----:B------:R-:W-:Y:S02]  /*20b0*/  LOP3.LUT R2, R2, 0xff, RZ, 0xc0, !PT ;  /* 0x000000ff02027812 */ /* 0x000fe400078ec0ff */
[----:B------:R-:W-:-:S03]  /*20c0*/  LOP3.LUT R21, R21, 0xff, RZ, 0xc0, !PT ;  /* 0x000000ff15157812 */ /* 0x000fc600078ec0ff */
[----:B------:R-:W-:Y:S01]  /*20d0*/  VIADD R22, R2, 0xffffffff ;  /* 0xffffffff02167836 */ /* 0x000fe20000000000 */
[----:B------:R-:W-:-:S04]  /*20e0*/  IADD3 R23, PT, PT, R21, -0x1, RZ ;  /* 0xffffffff15177810 */ /* 0x000fc80007ffe0ff */
[----:B------:R-:W-:-:S04]  /*20f0*/  ISETP.GT.U32.AND P0, PT, R22, 0xfd, PT ;  /* 0x000000fd1600780c */ /* 0x000fc80003f04070 */
[----:B------:R-:W-:-:S13]  /*2100*/  ISETP.GT.U32.OR P0, PT, R23, 0xfd, P0 ;  /* 0x000000fd1700780c */ /* 0x000fda0000704470 */
[----:B------:R-:W-:Y:S01]  /*2110*/  @!P0 IMAD.MOV.U32 R11, RZ, RZ, RZ ;  /* 0x000000ffff0b8224 */ /* 0x000fe200078e00ff */
        /* <DEDUP_REMOVED lines=19> */
[----:B------:R-:W-:Y:S01]  /*2250*/  @P0 MOV R11, RZ ;  /* 0x000000ff000b0202 */ /* 0x000fe20000000f00 */
[----:B------:R-:W-:Y:S02]  /*2260*/  @!P0 IMAD.MOV.U32 R11, RZ, RZ, -0x40 ;  /* 0xffffffc0ff0b8424 */ /* 0x000fe400078e00ff */
[----:B------:R-:W-:Y:S01]  /*2270*/  @!P0 FFMA R3, R3, 1.84467440737095516160e+19, RZ ;  /* 0x5f80000003038823 */ /* 0x000fe200000000ff */
[----:B------:R-:W-:Y:S02]  /*2280*/  @!P1 FFMA R0, R0, 1.84467440737095516160e+19, RZ ;  /* 0x5f80000000009823 */ /* 0x000fe400000000ff */
[----:B------:R-:W-:-:S07]  /*2290*/  @!P1 IADD3 R11, PT, PT, R11, 0x40, RZ ;  /* 0x000000400b0b9810 */ /* 0x000fce0007ffe0ff */
.L_x_82:
[----:B------:R-:W-:Y:S01]  /*22a0*/  LEA R23, R2, 0xc0800000, 0x17 ;  /* 0xc080000002177811 */ /* 0x000fe200078eb8ff */
[----:B------:R-:W-:Y:S01]  /*22b0*/  BSSY.RECONVERGENT B4, `(.L_x_87) ;  /* 0x0000036000047945 */ /* 0x000fe20003800200 */
[----:B------:R-:W-:-:S03]  /*22c0*/  IADD3 R21, PT, PT, R21, -0x7f, RZ ;  /* 0xffffff8115157810 */ /* 0x000fc60007ffe0ff */
[----:B------:R-:W-:Y:S02]  /*22d0*/  IMAD.IADD R24, R0, 0x1, -R23 ;  /* 0x0000000100187824 */ /* 0x000fe400078e0a17 */
[C---:B------:R-:W-:Y:S02]  /*22e0*/  IMAD R0, R21.reuse, -0x800000, R3 ;  /* 0xff80000015007824 */ /* 0x040fe400078e0203 */
[----:B------:R0:W1:Y:S01]  /*22f0*/  MUFU.RCP R22, R24 ;  /* 0x0000001800167308 */ /* 0x0000620000001000 */
[----:B------:R-:W-:Y:S01]  /*2300*/  FADD.FTZ R23, -R24, -RZ ;  /* 0x800000ff18177221 */ /* 0x000fe20000010100 */
[----:B0-----:R-:W-:-:S05]  /*2310*/  IADD3 R24, PT, PT, R21, 0x7f, -R2 ;  /* 0x0000007f15187810 */ /* 0x001fca0007ffe802 */
[----:B------:R-:W-:Y:S02]  /*2320*/  IMAD.IADD R11, R24, 0x1, R11 ;  /* 0x00000001180b7824 */ /* 0x000fe400078e020b */
[----:B-1----:R-:W-:-:S04]  /*2330*/  FFMA R25, R22, R23, 1 ;  /* 0x3f80000016197423 */ /* 0x002fc80000000017 */
[----:B------:R-:W-:-:S04]  /*2340*/  FFMA R25, R22, R25, R22 ;  /* 0x0000001916197223 */ /* 0x000fc80000000016 */
[----:B------:R-:W-:-:S04]  /*2350*/  FFMA R22, R0, R25, RZ ;  /* 0x0000001900167223 */ /* 0x000fc800000000ff */
[----:B------:R-:W-:-:S04]  /*2360*/  FFMA R3, R23, R22, R0 ;  /* 0x0000001617037223 */ /* 0x000fc80000000000 */
[----:B------:R-:W-:-:S04]  /*2370*/  FFMA R22, R25, R3, R22 ;  /* 0x0000000319167223 */ /* 0x000fc80000000016 */
[----:B------:R-:W-:-:S04]  /*2380*/  FFMA R23, R23, R22, R0 ;  /* 0x0000001617177223 */ /* 0x000fc80000000000 */
[----:B------:R-:W-:-:S05]  /*2390*/  FFMA R0, R25, R23, R22 ;  /* 0x0000001719007223 */ /* 0x000fca0000000016 */
[----:B------:R-:W-:-:S04]  /*23a0*/  SHF.R.U32.HI R2, RZ, 0x17, R0 ;  /* 0x00000017ff027819 */ /* 0x000fc80000011600 */
[----:B------:R-:W-:-:S04]  /*23b0*/  LOP3.LUT R2, R2, 0xff, RZ, 0xc0, !PT ;  /* 0x000000ff02027812 */ /* 0x000fc800078ec0ff */
[----:B------:R-:W-:-:S05]  /*23c0*/  IADD3 R2, PT, PT, R2, R11, RZ ;  /* 0x0000000b02027210 */ /* 0x000fca0007ffe0ff */
[----:B------:R-:W-:-:S05]  /*23d0*/  VIADD R3, R2, 0xffffffff ;  /* 0xffffffff02037836 */ /* 0x000fca0000000000 */
        /* <DEDUP_REMOVED lines=10> */
[C---:B------:R-:W-:Y:S01]  /*2480*/  IADD3 R21, PT, PT, R2.reuse, 0x20, RZ ;  /* 0x0000002002157810 */ /* 0x040fe20007ffe0ff */
[CCC-:B------:R-:W-:Y:S01]  /*2490*/  FFMA.RP R11, R25.reuse, R23.reuse, R22.reuse ;  /* 0x00000017190b7223 */ /* 0x1c0fe20000008016 */
[----:B------:R-:W-:Y:S01]  /*24a0*/  FFMA.RM R22, R25, R23, R22 ;  /* 0x0000001719167223 */ /* 0x000fe20000004016 */
[C---:B------:R-:W-:Y:S02]  /*24b0*/  ISETP.NE.AND P3, PT, R2.reuse, RZ, PT ;  /* 0x000000ff0200720c */ /* 0x040fe40003f65270 */
[----:B------:R-:W-:Y:S02]  /*24c0*/  LOP3.LUT R3, R3, 0x7fffff, RZ, 0xc0, !PT ;  /* 0x007fffff03037812 */ /* 0x000fe400078ec0ff */
[----:B------:R-:W-:Y:S01]  /*24d0*/  ISETP.NE.AND P1, PT, R2, RZ, PT ;  /* 0x000000ff0200720c */ /* 0x000fe20003f25270 */
[----:B------:R-:W-:Y:S01]  /*24e0*/  IMAD.MOV R2, RZ, RZ, -R2 ;  /* 0x000000ffff027224 */ /* 0x000fe200078e0a02 */
[----:B------:R-:W-:-:S02]  /*24f0*/  LOP3.LUT R24, R3, 0x800000, RZ, 0xfc, !PT ;  /* 0x0080000003187812 */ /* 0x000fc400078efcff */
[----:B------:R-:W-:Y:S02]  /*2500*/  FSETP.NEU.FTZ.AND P0, PT, R11, R22, PT ;  /* 0x000000160b00720b */ /* 0x000fe40003f1d000 */
[----:B------:R-:W-:Y:S02]  /*2510*/  SHF.L.U32 R21, R24, R21, RZ ;  /* 0x0000001518157219 */ /* 0x000fe400000006ff */
[----:B------:R-:W-:Y:S02]  /*2520*/  SEL R11, R2, RZ, P3 ;  /* 0x000000ff020b7207 */ /* 0x000fe40001800000 */
[----:B------:R-:W-:Y:S02]  /*2530*/  ISETP.NE.AND P1, PT, R21, RZ, P1 ;  /* 0x000000ff1500720c */ /* 0x000fe40000f25270 */
[----:B------:R-:W-:Y:S02]  /*2540*/  SHF.R.U32.HI R11, RZ, R11, R24 ;  /* 0x0000000bff0b7219 */ /* 0x000fe40000011618 */
[----:B------:R-:W-:-:S02]  /*2550*/  PLOP3.LUT P0, PT, P0, P1, PT, 0xf8, 0x8f ;  /* 0x00000000008f781c */ /* 0x000fc40000703f70 */
[----:B------:R-:W-:Y:S02]  /*2560*/  SHF.R.U32.HI R3, RZ, 0x1, R11 ;  /* 0x00000001ff037819 */ /* 0x000fe4000001160b */
[----:B------:R-:W-:-:S04]  /*2570*/  SEL R2, RZ, 0x1, !P0 ;  /* 0x00000001ff027807 */ /* 0x000fc80004000000 */
[----:B------:R-:W-:-:S04]  /*2580*/  LOP3.LUT R2, R2, 0x1, R3, 0xf8, !PT ;  /* 0x0000000102027812 */ /* 0x000fc800078ef803 */
[----:B------:R-:W-:-:S04]  /*2590*/  LOP3.LUT R2, R2, R11, RZ, 0xc0, !PT ;  /* 0x0000000b02027212 */ /* 0x000fc800078ec0ff */
[----:B------:R-:W-:-:S04]  /*25a0*/  IADD3 R3, PT, PT, R3, R2, RZ ;  /* 0x0000000203037210 */ /* 0x000fc80007ffe0ff */
[----:B------:R-:W-:Y:S01]  /*25b0*/  LOP3.LUT R0, R3, R0, RZ, 0xfc, !PT ;  /* 0x0000000003007212 */ /* 0x000fe200078efcff */
[----:B------:R-:W-:Y:S06]  /*25c0*/  BRA `(.L_x_90) ;  /* 0x0000000000107947 */ /* 0x000fec0003800000 */
.L_x_89:
[----:B------:R-:W-:-:S04]  /*25d0*/  LOP3.LUT R0, R0, 0x80000000, RZ, 0xc0, !PT ;  /* 0x8000000000007812 */ /* 0x000fc800078ec0ff */
[----:B------:R-:W-:Y:S01]  /*25e0*/  LOP3.LUT R0, R0, 0x7f800000, RZ, 0xfc, !PT ;  /* 0x7f80000000007812 */ /* 0x000fe200078efcff */
[----:B------:R-:W-:Y:S06]  /*25f0*/  BRA `(.L_x_90) ;  /* 0x0000000000047947 */ /* 0x000fec0003800000 */
.L_x_88:
[----:B------:R-:W-:-:S07]  /*2600*/  IMAD R0, R11, 0x800000, R0 ;  /* 0x008000000b007824 */ /* 0x000fce00078e0200 */
.L_x_90:
[----:B------:R-:W-:Y:S05]  /*2610*/  BSYNC.RECONVERGENT B4 ;  /* 0x0000000000047941 */ /* 0x000fea0003800200 */
.L_x_87:
[----:B------:R-:W-:Y:S05]  /*2620*/  BRA `(.L_x_91) ;  /* 0x0000000000207947 */ /* 0x000fea0003800000 */
.L_x_86:
[----:B------:R-:W-:-:S04]  /*2630*/  LOP3.LUT R0, R0, 0x80000000, R3, 0x48, !PT ;  /* 0x8000000000007812 */ /* 0x000fc800078e4803 */
[----:B------:R-:W-:Y:S01]  /*2640*/  LOP3.LUT R0, R0, 0x7f800000, RZ, 0xfc, !PT ;  /* 0x7f80000000007812 */ /* 0x000fe200078efcff */
[----:B------:R-:W-:Y:S06]  /*2650*/  BRA `(.L_x_91) ;  /* 0x0000000000147947 */ /* 0x000fec0003800000 */
.L_x_85:
[----:B------:R-:W-:Y:S01]  /*2660*/  LOP3.LUT R0, R0, 0x80000000, R3, 0x48, !PT ;  /* 0x8000000000007812 */ /* 0x000fe200078e4803 */
[----:B------:R-:W-:Y:S06]  /*2670*/  BRA `(.L_x_91) ;  /* 0x00000000000c7947 */ /* 0x000fec0003800000 */
.L_x_84:
[----:B------:R-:W0:Y:S01]  /*2680*/  MUFU.RSQ R0, -QNAN ;  /* 0xffc0000000007908 */ /* 0x000e220000001400 */
[----:B------:R-:W-:Y:S05]  /*2690*/  BRA `(.L_x_91) ;  /* 0x0000000000047947 */ /* 0x000fea0003800000 */
.L_x_83:
[----:B------:R-:W-:-:S07]  /*26a0*/  FADD.FTZ R0, R3, R0 ;  /* 0x0000000003007221 */ /* 0x000fce0000010000 */
.L_x_91:
[----:B------:R-:W-:Y:S05]  /*26b0*/  BSYNC.RECONVERGENT B3 ;  /* 0x0000000000037941 */ /* 0x000fea0003800200 */
.L_x_81:
[----:B------:R-:W-:-:S04]  /*26c0*/  HFMA2 R21, -RZ, RZ, 0, 0 ;  /* 0x00000000ff157431 */ /* 0x000fc800000001ff */
[----:B0-----:R-:W-:Y:S05]  /*26d0*/  RET.REL.NODEC R20 `(masked_softmax_kernel) ;  /* 0xffffffd814487950 */ /* 0x001fea0003c3ffff */
.L_x_92:
        /* <DEDUP_REMOVED lines=10> */
.L_x_126:


//--------------------- .text.rope_kernel         --------------------------
	.section	.text.rope_kernel,"ax",@progbits
	.align	128
        .global         rope_kernel
        .type           rope_kernel,@function
        .size           rope_kernel,(.L_x_127 - rope_kernel)
        .other          rope_kernel,@"STO_CUDA_ENTRY STV_DEFAULT"
rope_kernel:
.text.rope_kernel:
[----:B------:R-:W0:Y:S01]  /*0000*/  LDC R1, c[0x0][0x37c] ;  /* 0x0000df00ff017b82 */ /* 0x000e220000000800 */
[----:B------:R-:W1:Y:S07]  /*0010*/  S2R R3, SR_TID.X ;  /* 0x0000000000037919 */ /* 0x000e6e0000002100 */
[----:B------:R-:W1:Y:S01]  /*0020*/  S2UR UR6, SR_CTAID.X ;  /* 0x00000000000679c3 */ /* 0x000e620000002500 */
[----:B------:R-:W2:Y:S01]  /*0030*/  LDCU.64 UR4, c[0x0][0x390] ;  /* 0x00007200ff0477ac */ /* 0x000ea20008000a00 */
[----:B0-----:R-:W-:Y:S01]  /*0040*/  VIADD R1, R1, 0xffffffe0 ;  /* 0xffffffe001017836 */ /* 0x001fe20000000000 */
[----:B------:R-:W0:Y:S05]  /*0050*/  LDCU UR8, c[0x0][0x398] ;  /* 0x00007300ff0877ac */ /* 0x000e2a0008000800 */
[----:B------:R-:W1:Y:S01]  /*0060*/  LDC R6, c[0x0][0x360] ;  /* 0x0000d800ff067b82 */ /* 0x000e620000000800 */
[----:B--2---:R-:W-:-:S04]  /*0070*/  UIMAD UR4, UR5, UR4, URZ ;  /* 0x00000004050472a4 */ /* 0x004fc8000f8e02ff */
[----:B0-----:R-:W-:Y:S01]  /*0080*/  UIMAD UR4, UR4, UR8, URZ ;  /* 0x00000008040472a4 */ /* 0x001fe2000f8e02ff */
[----:B-1----:R-:W-:-:S05]  /*0090*/  IMAD R6, R6, UR6, R3 ;  /* 0x0000000606067c24 */ /* 0x002fca000f8e0203 */
[----:B------:R-:W-:-:S13]  /*00a0*/  ISETP.GE.U32.AND P0, PT, R6, UR4, PT ;  /* 0x0000000406007c0c */ /* 0x000fda000bf06070 */
[----:B------:R-:W-:Y:S05]  /*00b0*/  @P0 EXIT ;  /* 0x000000000000094d */ /* 0x000fea0003800000 */
[----:B------:R-:W-:Y:S01]  /*00c0*/  UIMAD UR4, UR5, UR8, URZ ;  /* 0x00000008050472a4 */ /* 0x000fe2000f8e02ff */
[----:B------:R-:W-:Y:S01]  /*00d0*/  HFMA2 R2, -RZ, RZ, 0, 0 ;  /* 0x00000000ff027431 */ /* 0x000fe200000001ff */
[----:B------:R-:W0:Y:S01]  /*00e0*/  I2F.U32.RP R7, UR8 ;  /* 0x0000000800077d06 */ /* 0x000e220008209000 */
[----:B------:R-:W-:-:S03]  /*00f0*/  ISETP.NE.U32.AND P4, PT, RZ, UR8, PT ;  /* 0x00000008ff007c0c */ /* 0x000fc6000bf85070 */
[----:B------:R-:W-:Y:S01]  /*0100*/  IMAD R5, RZ, RZ, -UR4 ;  /* 0x80000004ff057e24 */ /* 0x000fe2000f8e02ff */
[----:B------:R-:W-:-:S03]  /*0110*/  ISETP.NE.U32.AND P2, PT, RZ, UR4, PT ;  /* 0x00000004ff007c0c */ /* 0x000fc6000bf45070 */
[----:B------:R-:W1:Y:S08]  /*0120*/  I2F.U32.RP R0, UR4 ;  /* 0x0000000400007d06 */ /* 0x000e700008209000 */
[----:B0-----:R-:W0:Y:S08]  /*0130*/  MUFU.RCP R7, R7 ;  /* 0x0000000700077308 */ /* 0x001e300000001000 */
[----:B-1----:R-:W1:Y:S01]  /*0140*/  MUFU.RCP R0, R0 ;  /* 0x0000000000007308 */ /* 0x002e620000001000 */
[----:B0-----:R-:W-:-:S02]  /*0150*/  VIADD R4, R7, 0xffffffe ;  /* 0x0ffffffe07047836 */ /* 0x001fc40000000000 */
[----:B-1----:R-:W-:-:S06]  /*0160*/  VIADD R3, R0, 0xffffffe ;  /* 0x0ffffffe00037836 */ /* 0x002fcc0000000000 */
[----:B------:R-:W0:Y:S02]  /*0170*/  F2I.FTZ.U32.TRUNC.NTZ R3, R3 ;  /* 0x0000000300037305 */ /* 0x000e24000021f000 */
[----:B0-----:R-:W-:-:S04]  /*0180*/  IMAD R5, R5, R3, RZ ;  /* 0x0000000305057224 */ /* 0x001fc800078e02ff */
[----:B------:R-:W-:Y:S01]  /*0190*/  IMAD.HI.U32 R5, R3, R5, R2 ;  /* 0x0000000503057227 */ /* 0x000fe200078e0002 */
[----:B------:R-:W-:-:S05]  /*01a0*/  LOP3.LUT R3, RZ, UR4, RZ, 0x33, !PT ;  /* 0x00000004ff037c12 */ /* 0x000fca000f8e33ff */
[----:B------:R-:W-:-:S04]  /*01b0*/  IMAD.HI.U32 R2, R5, R6, RZ ;  /* 0x0000000605027227 */ /* 0x000fc800078e00ff */
[----:B------:R-:W-:-:S04]  /*01c0*/  IMAD.MOV R5, RZ, RZ, -R2 ;  /* 0x000000ffff057224 */ /* 0x000fc800078e0a02 */
[----:B------:R-:W-:Y:S02]  /*01d0*/  IMAD R0, R5, UR4, R6 ;  /* 0x0000000405007c24 */ /* 0x000fe4000f8e0206 */
[----:B------:R0:W1:Y:S03]  /*01e0*/  F2I.FTZ.U32.TRUNC.NTZ R5, R4 ;  /* 0x0000000400057305 */ /* 0x000066000021f000 */
[----:B------:R-:W-:Y:S01]  /*01f0*/  ISETP.GE.U32.AND P0, PT, R0, UR4, PT ;  /* 0x0000000400007c0c */ /* 0x000fe2000bf06070 */
[----:B0-----:R-:W-:Y:S01]  /*0200*/  IMAD.MOV.U32 R4, RZ, RZ, RZ ;  /* 0x000000ffff047224 */ /* 0x001fe200078e00ff */
[----:B-1----:R-:W-:-:S11]  /*0210*/  IADD3 R8, PT, PT, RZ, -R5, RZ ;  /* 0x80000005ff087210 */ /* 0x002fd60007ffe0ff */
[----:B------:R-:W-:Y:S02]  /*0220*/  @P0 VIADD R0, R0, -UR4 ;  /* 0x8000000400000c36 */ /* 0x000fe40008000000 */
[----:B------:R-:W-:-:S03]  /*0230*/  IMAD R7, R8, UR8, RZ ;  /* 0x0000000808077c24 */ /* 0x000fc6000f8e02ff */
[----:B------:R-:W-:Y:S01]  /*0240*/  ISETP.GE.U32.AND P1, PT, R0, UR4, PT ;  /* 0x0000000400007c0c */ /* 0x000fe2000bf26070 */
[----:B------:R-:W-:-:S12]  /*0250*/  IMAD.HI.U32 R5, R5, R7, R4 ;  /* 0x0000000705057227 */ /* 0x000fd800078e0004 */
[----:B------:R-:W-:Y:S01]  /*0260*/  @P1 VIADD R0, R0, -UR4 ;  /* 0x8000000400001c36 */ /* 0x000fe20008000000 */
[----:B------:R-:W-:-:S04]  /*0270*/  USHF.R.U32.HI UR4, URZ, 0x1, UR8 ;  /* 0x00000001ff047899 */ /* 0x000fc80008011608 */
[----:B------:R-:W-:-:S05]  /*0280*/  SEL R0, R3, R0, !P2 ;  /* 0x0000000003007207 */ /* 0x000fca0005000000 */
[----:B------:R-:W-:-:S04]  /*0290*/  IMAD.HI.U32 R5, R5, R0, RZ ;  /* 0x0000000005057227 */ /* 0x000fc800078e00ff */
[----:B------:R-:W-:-:S04]  /*02a0*/  IMAD.MOV R5, RZ, RZ, -R5 ;  /* 0x000000ffff057224 */ /* 0x000fc800078e0a05 */
[----:B------:R-:W-:-:S05]  /*02b0*/  IMAD R0, R5, UR8, R0 ;  /* 0x0000000805007c24 */ /* 0x000fca000f8e0200 */
[----:B------:R-:W-:-:S13]  /*02c0*/  ISETP.GE.U32.AND P3, PT, R0, UR8, PT ;  /* 0x0000000800007c0c */ /* 0x000fda000bf66070 */
[----:B------:R-:W-:-:S04]  /*02d0*/  @P3 IADD3 R0, PT, PT, R0, -UR8, RZ ;  /* 0x8000000800003c10 */ /* 0x000fc8000fffe0ff */
[----:B------:R-:W-:-:S13]  /*02e0*/  ISETP.GE.U32.AND P3, PT, R0, UR8, PT ;  /* 0x0000000800007c0c */ /* 0x000fda000bf66070 */
[----:B------:R-:W-:Y:S01]  /*02f0*/  @P3 VIADD R0, R0, -UR8 ;  /* 0x8000000800003c36 */ /* 0x000fe20008000000 */
[----:B------:R-:W-:-:S04]  /*0300*/  @!P4 LOP3.LUT R0, RZ, UR8, RZ, 0x33, !PT ;  /* 0x00000008ff00cc12 */ /* 0x000fc8000f8e33ff */
[----:B------:R-:W-:-:S13]  /*0310*/  ISETP.GE.U32.AND P3, PT, R0, UR4, PT ;  /* 0x0000000400007c0c */ /* 0x000fda000bf66070 */
[----:B------:R-:W-:Y:S05]  /*0320*/  @P3 EXIT ;  /* 0x000000000000394d */ /* 0x000fea0003800000 */
[----:B------:R-:W0:Y:S01]  /*0330*/  LDC.64 R8, c[0x0][0x380] ;  /* 0x0000e000ff087b82 */ /* 0x000e220000000a00 */
[----:B------:R-:W1:Y:S01]  /*0340*/  LDCU.64 UR6, c[0x0][0x358] ;  /* 0x00006b00ff0677ac */ /* 0x000e620008000a00 */
[----:B------:R-:W-:Y:S01]  /*0350*/  VIADD R5, R6, UR4 ;  /* 0x0000000406057c36 */ /* 0x000fe20008000000 */
[----:B------:R-:W-:Y:S01]  /*0360*/  I2FP.F32.U32 R15, UR8 ;  /* 0x00000008000f7c45 */ /* 0x000fe20008201000 */
[----:B------:R-:W-:Y:S01]  /*0370*/  IMAD.SHL.U32 R0, R0, 0x2, RZ ;  /* 0x0000000200007824 */ /* 0x000fe200078e00ff */
[----:B------:R-:W2:Y:S01]  /*0380*/  LDCU UR4, c[0x0][0x388] ;  /* 0x00007100ff0477ac */ /* 0x000ea20008000800 */
[----:B0-----:R-:W-:-:S04]  /*0390*/  IMAD.WIDE.U32 R6, R6, 0x4, R8 ;  /* 0x0000000406067825 */ /* 0x001fc800078e0008 */
[----:B------:R-:W-:Y:S01]  /*03a0*/  IMAD.WIDE.U32 R8, R5, 0x4, R8 ;  /* 0x0000000405087825 */ /* 0x000fe200078e0008 */
[----:B-1----:R0:W5:Y:S04]  /*03b0*/  LDG.E R11, desc[UR6][R6.64] ;  /* 0x00000006060b7981 */ /* 0x002168000c1e1900 */
[----:B------:R0:W5:Y:S01]  /*03c0*/  LDG.E R5, desc[UR6][R8.64] ;  /* 0x0000000608057981 */ /* 0x000162000c1e1900 */
[----:B------:R-:W1:Y:S01]  /*03d0*/  MUFU.RCP R4, R15 ;  /* 0x0000000f00047308 */ /* 0x000e620000001000 */
[----:B------:R-:W-:Y:S01]  /*03e0*/  I2FP.F32.U32 R0, R0 ;  /* 0x0000000000007245 */ /* 0x000fe20000201000 */
[----:B------:R-:W-:Y:S01]  /*03f0*/  BSSY.RECONVERGENT B0, `(.L_x_93) ;  /* 0x0000011000007945 */ /* 0x000fe20003800200 */
[----:B------:R-:W-:-:S05]  /*0400*/  @P0 IADD3 R2, PT, PT, R2, 0x1, RZ ;  /* 0x0000000102020810 */ /* 0x000fca0007ffe0ff */
[----:B------:R-:W3:Y:S01]  /*0410*/  FCHK P0, R0, R15 ;  /* 0x0000000f00007302 */ /* 0x000ee20000000000 */
[----:B------:R-:W-:-:S05]  /*0420*/  @P1 VIADD R2, R2, 0x1 ;  /* 0x0000000102021836 */ /* 0x000fca0000000000 */
[----:B------:R-:W-:Y:S01]  /*0430*/  SEL R2, R3, R2, !P2 ;  /* 0x0000000203027207 */ /* 0x000fe20005000000 */
[----:B-1----:R-:W-:-:S04]  /*0440*/  FFMA R13, -R15, R4, 1 ;  /* 0x3f8000000f0d7423 */ /* 0x002fc80000000104 */
[----:B--2---:R-:W-:Y:S02]  /*0450*/  VIADD R2, R2, UR4 ;  /* 0x0000000402027c36 */ /* 0x004fe40008000000 */
[----:B------:R-:W-:-:S04]  /*0460*/  FFMA R13, R4, R13, R4 ;  /* 0x0000000d040d7223 */ /* 0x000fc80000000004 */
[----:B------:R-:W-:-:S04]  /*0470*/  FFMA R4, R0, R13, RZ ;  /* 0x0000000d00047223 */ /* 0x000fc800000000ff */
[----:B------:R-:W-:-:S04]  /*0480*/  FFMA R10, -R15, R4, R0 ;  /* 0x000000040f0a7223 */ /* 0x000fc80000000100 */
[----:B------:R-:W-:Y:S01]  /*0490*/  FFMA R3, R13, R10, R4 ;  /* 0x0000000a0d037223 */ /* 0x000fe20000000004 */
[----:B------:R-:W-:Y:S01]  /*04a0*/  IMAD.MOV.U32 R13, RZ, RZ, 0x3f800000 ;  /* 0x3f800000ff0d7424 */ /* 0x000fe200078e00ff */
[----:B0--3--:R-:W-:Y:S06]  /*04b0*/  @!P0 BRA `(.L_x_94) ;  /* 0x0000000000108947 */ /* 0x009fec0003800000 */
[----:B------:R-:W-:Y:S02]  /*04c0*/  MOV R3, R15 ;  /* 0x0000000f00037202 */ /* 0x000fe40000000f00 */
[----:B------:R-:W-:-:S07]  /*04d0*/  MOV R4, 0x4f0 ;  /* 0x000004f000047802 */ /* 0x000fce0000000f00 */
[----:B-----5:R-:W-:Y:S05]  /*04e0*/  CALL.REL.NOINC `($__internal_4_$__cuda_sm3x_div_rn_noftz_f32_slowpath) ;  /* 0x0000001000447944 */ /* 0x020fea0003c00000 */
[----:B------:R-:W-:-:S07]  /*04f0*/  IMAD.MOV.U32 R3, RZ, RZ, R0 ;  /* 0x000000ffff037224 */ /* 0x000fce00078e0000 */
.L_x_94:
[----:B------:R-:W-:Y:S05]  /*0500*/  BSYNC.RECONVERGENT B0 ;  /* 0x0000000000007941 */ /* 0x000fea0003800200 */
.L_x_93:
[----:B------:R-:W0:Y:S01]  /*0510*/  LDC R0, c[0x0][0x38c] ;  /* 0x0000e300ff007b82 */ /* 0x000e220000000800 */
[----:B------:R-:W-:Y:S01]  /*0520*/  BSSY.RECONVERGENT B0, `(.L_x_95) ;  /* 0x0000057000007945 */ /* 0x000fe20003800200 */
[C---:B0-----:R-:W-:Y:S01]  /*0530*/  FMUL R15, |R0|.reuse, 16777216 ;  /* 0x4b800000000f7820 */ /* 0x041fe20000400200 */
[----:B------:R-:W-:-:S04]  /*0540*/  FSETP.GEU.AND P0, PT, |R0|, 1.175494350822287508e-38, PT ;  /* 0x008000000000780b */ /* 0x000fc80003f0e200 */
[----:B------:R-:W-:Y:S02]  /*0550*/  FSEL R15, R15, |R0|, !P0 ;  /* 0x400000000f0f7208 */ /* 0x000fe40004000000 */
[----:B------:R-:W-:-:S03]  /*0560*/  FSEL R10, RZ, -24, P0 ;  /* 0xc1c00000ff0a7808 */ /* 0x000fc60000000000 */
[----:B------:R-:W-:-:S05]  /*0570*/  VIADD R4, R15, 0xc0cafb0d ;  /* 0xc0cafb0d0f047836 */ /* 0x000fca0000000000 */
[----:B------:R-:W-:-:S05]  /*0580*/  LOP3.LUT R4, R4, 0xff800000, RZ, 0xc0, !PT ;  /* 0xff80000004047812 */ /* 0x000fca00078ec0ff */
[----:B------:R-:W-:-:S04]  /*0590*/  IMAD.IADD R15, R15, 0x1, -R4 ;  /* 0x000000010f0f7824 */ /* 0x000fc800078e0a04 */
[C---:B------:R-:W-:Y:S01]  /*05a0*/  FADD R12, R15.reuse, 1 ;  /* 0x3f8000000f0c7421 */ /* 0x040fe20000000000 */
[----:B------:R-:W-:Y:S01]  /*05b0*/  FADD R17, R15, -1 ;  /* 0xbf8000000f117421 */ /* 0x000fe20000000000 */
[----:B------:R-:W-:-:S03]  /*05c0*/  I2FP.F32.S32 R15, R4 ;  /* 0x00000004000f7245 */ /* 0x000fc60000201400 */
[----:B------:R-:W-:Y:S01]  /*05d0*/  FADD R19, R17, R17 ;  /* 0x0000001111137221 */ /* 0x000fe20000000000 */
[----:B------:R-:W0:Y:S01]  /*05e0*/  MUFU.RCP R12, R12 ;  /* 0x0000000c000c7308 */ /* 0x000e220000001000 */
[----:B------:R-:W-:Y:S02]  /*05f0*/  FFMA R15, R15, 1.1920928955078125e-07, R10 ;  /* 0x340000000f0f7823 */ /* 0x000fe4000000000a */
[----:B0-----:R-:W-:Y:S01]  /*0600*/  FMUL R4, R12, R19 ;  /* 0x000000130c047220 */ /* 0x001fe20000400000 */
[----:B------:R-:W-:-:S03]  /*0610*/  HFMA2 R19, -RZ, RZ, 0.771484375, 0.21533203125 ;  /* 0x3a2c32e4ff137431 */ /* 0x000fc600000001ff */
[----:B------:R-:W-:Y:S01]  /*0620*/  FADD R16, R17, -R4 ;  /* 0x8000000411107221 */ /* 0x000fe20000000000 */
[CC--:B------:R-:W-:Y:S01]  /*0630*/  FMUL R14, R4.reuse, R4.reuse ;  /* 0x00000004040e7220 */ /* 0x0c0fe20000400000 */
[----:B------:R-:W-:Y:S02]  /*0640*/  FFMA R10, R4, 1.4426950216293334961, R15 ;  /* 0x3fb8aa3b040a7823 */ /* 0x000fe4000000000f */
[----:B------:R-:W-:Y:S02]  /*0650*/  FADD R16, R16, R16 ;  /* 0x0000001010107221 */ /* 0x000fe40000000000 */
[----:B------:R-:W-:Y:S01]  /*0660*/  FADD R15, R15, -R10 ;  /* 0x8000000a0f0f7221 */ /* 0x000fe20000000000 */
[----:B------:R-:W-:Y:S01]  /*0670*/  FFMA R19, R14, R19, 0.0032181653659790754318 ;  /* 0x3b52e7db0e137423 */ /* 0x000fe20000000013 */
[----:B------:R-:W-:Y:S02]  /*0680*/  FFMA R17, R17, -R4, R16 ;  /* 0x8000000411117223 */ /* 0x000fe40000000010 */
[----:B------:R-:W-:Y:S01]  /*0690*/  FFMA R16, R4, 1.4426950216293334961, R15 ;  /* 0x3fb8aa3b04107823 */ /* 0x000fe2000000000f */
[----:B------:R-:W-:Y:S01]  /*06a0*/  FFMA R19, R14, R19, 0.018033718690276145935 ;  /* 0x3c93bb730e137423 */ /* 0x000fe20000000013 */
[----:B------:R-:W-:-:S03]  /*06b0*/  FMUL R17, R12, R17 ;  /* 0x000000110c117220 */ /* 0x000fc60000400000 */
[----:B------:R-:W-:Y:S01]  /*06c0*/  FFMA R19, R14, R19, 0.12022458761930465698 ;  /* 0x3df6384f0e137423 */ /* 0x000fe20000000013 */
[----:B------:R-:W-:-:S03]  /*06d0*/  FFMA R15, R17, 1.4426950216293334961, R16 ;  /* 0x3fb8aa3b110f7823 */ /* 0x000fc60000000010 */
[----:B------:R-:W-:Y:S01]  /*06e0*/  FMUL R19, R14, R19 ;  /* 0x000000130e137220 */ /* 0x000fe20000400000 */
[----:B------:R-:W-:-:S03]  /*06f0*/  FFMA R12, R4, 1.9251366722983220825e-08, R15 ;  /* 0x32a55e34040c7823 */ /* 0x000fc6000000000f */
[----:B------:R-:W-:-:S04]  /*0700*/  FMUL R14, R19, 3 ;  /* 0x40400000130e7820 */ /* 0x000fc80000400000 */
[----:B------:R-:W-:-:S04]  /*0710*/  FFMA R12, R17, R14, R12 ;  /* 0x0000000e110c7223 */ /* 0x000fc8000000000c */
[----:B------:R-:W-:Y:S01]  /*0720*/  FFMA R19, R4, R19, R12 ;  /* 0x0000001304137223 */ /* 0x000fe2000000000c */
[----:B------:R-:W-:-:S03]  /*0730*/  IMAD.MOV.U32 R12, RZ, RZ, 0x391fcb8e ;  /* 0x391fcb8eff0c7424 */ /* 0x000fc600078e00ff */
[----:B------:R-:W-:-:S04]  /*0740*/  FADD R15, R10, R19 ;  /* 0x000000130a0f7221 */ /* 0x000fc80000000000 */
[----:B------:R-:W-:Y:S01]  /*0750*/  FMUL R4, R15, R3 ;  /* 0x000000030f047220 */ /* 0x000fe20000400000 */
[----:B------:R-:W-:-:S03]  /*0760*/  FADD R10, -R10, R15 ;  /* 0x0000000f0a0a7221 */ /* 0x000fc60000000100 */
[----:B------:R-:W0:Y:S01]  /*0770*/  FRND R17, R4 ;  /* 0x0000000400117307 */ /* 0x000e220000201000 */
[----:B------:R-:W-:Y:S01]  /*0780*/  FADD R10, R19, -R10 ;  /* 0x8000000a130a7221 */ /* 0x000fe20000000000 */
[-C--:B------:R-:W-:Y:S01]  /*0790*/  FFMA R15, R15, R3.reuse, -R4 ;  /* 0x000000030f0f7223 */ /* 0x080fe20000000804 */
[C---:B------:R-:W-:Y:S02]  /*07a0*/  FSETP.GT.AND P1, PT, |R4|.reuse, 152, PT ;  /* 0x431800000400780b */ /* 0x040fe40003f24200 */
[----:B------:R-:W-:Y:S01]  /*07b0*/  FSETP.GEU.AND P2, PT, R4, RZ, PT ;  /* 0x000000ff0400720b */ /* 0x000fe20003f4e000 */
[----:B------:R-:W-:Y:S02]  /*07c0*/  FFMA R10, R10, R3, R15 ;  /* 0x000000030a0a7223 */ /* 0x000fe4000000000f */
[----:B------:R-:W1:Y:S01]  /*07d0*/  F2I.NTZ R14, R4 ;  /* 0x00000004000e7305 */ /* 0x000e620000203100 */
[----:B0-----:R-:W-:Y:S01]  /*07e0*/  FADD R15, R4, -R17 ;  /* 0x80000011040f7221 */ /* 0x001fe20000000000 */
[----:B------:R-:W-:-:S03]  /*07f0*/  FSETP.GT.AND P0, PT, R17, RZ, PT ;  /* 0x000000ff1100720b */ /* 0x000fc60003f04000 */
[----:B------:R-:W-:Y:S01]  /*0800*/  FADD R15, R10, R15 ;  /* 0x0000000f0a0f7221 */ /* 0x000fe20000000000 */
[----:B------:R-:W-:Y:S02]  /*0810*/  SEL R17, RZ, 0x83000000, P0 ;  /* 0x83000000ff117807 */ /* 0x000fe40000000000 */
[----:B------:R-:W-:Y:S01]  /*0820*/  FSETP.NEU.AND P0, PT, R3, RZ, PT ;  /* 0x000000ff0300720b */ /* 0x000fe20003f0d000 */
[----:B------:R-:W-:-:S03]  /*0830*/  FFMA R10, R15, R12, 0.0013391353422775864601 ;  /* 0x3aaf85ed0f0a7423 */ /* 0x000fc6000000000c */
[----:B------:R-:W-:Y:S01]  /*0840*/  FSETP.EQ.OR P0, PT, R0, 1, !P0 ;  /* 0x3f8000000000780b */ /* 0x000fe20004702400 */
[----:B------:R-:W-:-:S04]  /*0850*/  FFMA R10, R15, R10, 0.0096188392490148544312 ;  /* 0x3c1d98560f0a7423 */ /* 0x000fc8000000000a */
[----:B------:R-:W-:-:S04]  /*0860*/  FFMA R10, R15, R10, 0.055503588169813156128 ;  /* 0x3d6357bb0f0a7423 */ /* 0x000fc8000000000a */
[----:B------:R-:W-:Y:S01]  /*0870*/  FFMA R12, R15, R10, 0.24022644758224487305 ;  /* 0x3e75fdec0f0c7423 */ /* 0x000fe2000000000a */
[----:B------:R-:W-:-:S03]  /*0880*/  FMUL R10, R3, 0.5 ;  /* 0x3f000000030a7820 */ /* 0x000fc60000400000 */
[----:B------:R-:W-:-:S03]  /*0890*/  FFMA R12, R15, R12, 0.69314718246459960938 ;  /* 0x3f3172180f0c7423 */ /* 0x000fc6000000000c */
[----:B------:R-:W0:Y:S01]  /*08a0*/  FRND.TRUNC R10, R10 ;  /* 0x0000000a000a7307 */ /* 0x000e22000020d000 */
[----:B------:R-:W-:Y:S01]  /*08b0*/  FFMA R12, R15, R12, 1 ;  /* 0x3f8000000f0c7423 */ /* 0x000fe2000000000c */
[----:B------:R-:W-:Y:S02]  /*08c0*/  VIADD R15, R17, 0x7f000000 ;  /* 0x7f000000110f7836 */ /* 0x000fe40000000000 */
[----:B-1----:R-:W-:Y:S02]  /*08d0*/  IMAD R17, R14, 0x800000, -R17 ;  /* 0x008000000e117824 */ /* 0x002fe400078e0a11 */
[----:B------:R-:W-:-:S04]  /*08e0*/  FMUL R12, R12, R15 ;  /* 0x0000000f0c0c7220 */ /* 0x000fc80000400000 */
[----:B------:R-:W-:Y:S01]  /*08f0*/  FMUL R12, R12, R17 ;  /* 0x000000110c0c7220 */ /* 0x000fe20000400000 */
[----:B------:R-:W-:Y:S01]  /*0900*/  @P1 FSEL R12, RZ, +INF , !P2 ;  /* 0x7f800000ff0c1808 */ /* 0x000fe20005000000 */
[----:B0-----:R-:W-:Y:S01]  /*0910*/  FADD R4, R10, R10 ;  /* 0x0000000a0a047221 */ /* 0x001fe20000000000 */
[----:B------:R-:W-:Y:S06]  /*0920*/  @P0 BRA `(.L_x_96) ;  /* 0x0000000000580947 */ /* 0x000fec0003800000 */
[----:B------:R-:W-:-:S04]  /*0930*/  FSETP.NAN.AND P0, PT, |R3|, |R3|, PT ;  /* 0x400000030300720b */ /* 0x000fc80003f08200 */
[----:B------:R-:W-:-:S13]  /*0940*/  FSETP.NUM.AND P0, PT, |R0|, |R0|, !P0 ;  /* 0x400000000000720b */ /* 0x000fda0004707200 */
[----:B------:R-:W-:Y:S01]  /*0950*/  @!P0 FADD R13, R3, R0 ;  /* 0x00000000030d8221 */ /* 0x000fe20000000000 */
[----:B------:R-:W-:Y:S06]  /*0960*/  @!P0 BRA `(.L_x_96) ;  /* 0x0000000000488947 */ /* 0x000fec0003800000 */
[----:B------:R-:W-:Y:S01]  /*0970*/  FSETP.NEU.AND P0, PT, |R0|, +INF , PT ;  /* 0x7f8000000000780b */ /* 0x000fe20003f0d200 */
[----:B------:R-:W-:-:S03]  /*0980*/  FADD R4, -R4, R3 ;  /* 0x0000000304047221 */ /* 0x000fc60000000100 */
[----:B------:R-:W-:-:S04]  /*0990*/  FSETP.NEU.AND P0, PT, R0, RZ, P0 ;  /* 0x000000ff0000720b */ /* 0x000fc8000070d000 */
[----:B------:R-:W-:-:S09]  /*09a0*/  FSETP.NEU.AND P1, PT, |R4|, 1, !P0 ;  /* 0x3f8000000400780b */ /* 0x000fd2000472d200 */
[----:B------:R-:W-:-:S05]  /*09b0*/  @!P0 FADD R10, R0, R0 ;  /* 0x00000000000a8221 */ /* 0x000fca0000000000 */
[----:B------:R-:W-:-:S04]  /*09c0*/  @P1 LOP3.LUT R10, R10, 0x7fffffff, RZ, 0xc0, !PT ;  /* 0x7fffffff0a0a1812 */ /* 0x000fc800078ec0ff */
[----:B------:R-:W-:Y:S01]  /*09d0*/  @!P0 MOV R13, R10 ;  /* 0x0000000a000d8202 */ /* 0x000fe20000000f00 */
[----:B------:R-:W-:Y:S06]  /*09e0*/  @!P0 BRA `(.L_x_96) ;  /* 0x0000000000288947 */ /* 0x000fec0003800000 */
[----:B------:R-:W-:Y:S02]  /*09f0*/  FSETP.NEU.AND P0, PT, |R3|, +INF , PT ;  /* 0x7f8000000300780b */ /* 0x000fe40003f0d200 */
[----:B------:R-:W-:-:S13]  /*0a00*/  FSETP.EQ.AND P1, PT, R0, -1, PT ;  /* 0xbf8000000000780b */ /* 0x000fda0003f22000 */
[----:B------:R-:W-:Y:S05]  /*0a10*/  @!P0 BRA P1, `(.L_x_96) ;  /* 0x00000000001c8947 */ /* 0x000fea0000800000 */
[----:B------:R-:W-:Y:S01]  /*0a20*/  FSETP.GEU.AND P1, PT, R0, RZ, PT ;  /* 0x000000ff0000720b */ /* 0x000fe20003f2e000 */
[----:B------:R-:W-:-:S12]  /*0a30*/  IMAD.MOV.U32 R13, RZ, RZ, R12 ;  /* 0x000000ffff0d7224 */ /* 0x000fd800078e000c */
[----:B------:R-:W0:Y:S01]  /*0a40*/  @!P1 FRND.FLOOR R0, R3 ;  /* 0x0000000300009307 */ /* 0x000e220000205000 */
[----:B------:R-:W-:Y:S02]  /*0a50*/  @!P1 FSETP.NEU.AND P2, PT, |R4|, 1, PT ;  /* 0x3f8000000400980b */ /* 0x000fe40003f4d200 */
[----:B0-----:R-:W-:Y:S02]  /*0a60*/  @!P1 FSETP.NEU.AND P0, PT, R3, R0, PT ;  /* 0x000000000300920b */ /* 0x001fe40003f0d000 */
[----:B------:R-:W-:-:S04]  /*0a70*/  @!P1 FSEL R0, R12, -R12, P2 ;  /* 0x8000000c0c009208 */ /* 0x000fc80001000000 */
[----:B------:R-:W-:-:S07]  /*0a80*/  @!P1 FSEL R13, R0, +QNAN , !P0 ;  /* 0x7fffffff000d9808 */ /* 0x000fce0004000000 */
.L_x_96:
[----:B------:R-:W-:Y:S05]  /*0a90*/  BSYNC.RECONVERGENT B0 ;  /* 0x0000000000007941 */ /* 0x000fea0003800200 */
.L_x_95:
[----:B------:R-:W0:Y:S01]  /*0aa0*/  MUFU.RCP R4, R13 ;  /* 0x0000000d00047308 */ /* 0x000e220000001000 */
[----:B------:R-:W-:Y:S01]  /*0ab0*/  I2FP.F32.U32 R0, R2 ;  /* 0x0000000200007245 */ /* 0x000fe20000201000 */
[----:B------:R-:W-:Y:S06]  /*0ac0*/  BSSY.RECONVERGENT B0, `(.L_x_97) ;  /* 0x000000c000007945 */ /* 0x000fec0003800200 */
[----:B------:R-:W1:Y:S01]  /*0ad0*/  FCHK P0, R0, R13 ;  /* 0x0000000d00007302 */ /* 0x000e620000000000 */
[----:B0-----:R-:W-:-:S04]  /*0ae0*/  FFMA R3, R4, -R13, 1 ;  /* 0x3f80000004037423 */ /* 0x001fc8000000080d */
[----:B------:R-:W-:-:S04]  /*0af0*/  FFMA R3, R4, R3, R4 ;  /* 0x0000000304037223 */ /* 0x000fc80000000004 */
[----:B------:R-:W-:-:S04]  /*0b00*/  FFMA R2, R0, R3, RZ ;  /* 0x0000000300027223 */ /* 0x000fc800000000ff */
[----:B------:R-:W-:-:S04]  /*0b10*/  FFMA R15, R2, -R13, R0 ;  /* 0x8000000d020f7223 */ /* 0x000fc80000000000 */
[----:B------:R-:W-:Y:S01]  /*0b20*/  FFMA R15, R3, R15, R2 ;  /* 0x0000000f030f7223 */ /* 0x000fe20000000002 */
[----:B-1----:R-:W-:Y:S06]  /*0b30*/  @!P0 BRA `(.L_x_98) ;  /* 0x0000000000108947 */ /* 0x002fec0003800000 */
[----:B------:R-:W-:Y:S01]  /*0b40*/  IMAD.MOV.U32 R3, RZ, RZ, R13 ;  /* 0x000000ffff037224 */ /* 0x000fe200078e000d */
[----:B------:R-:W-:-:S07]  /*0b50*/  MOV R4, 0xb70 ;  /* 0x00000b7000047802 */ /* 0x000fce0000000f00 */
[----:B-----5:R-:W-:Y:S05]  /*0b60*/  CALL.REL.NOINC `($__internal_4_$__cuda_sm3x_div_rn_noftz_f32_slowpath) ;  /* 0x0000000800a47944 */ /* 0x020fea0003c00000 */
[----:B------:R-:W-:-:S07]  /*0b70*/  IMAD.MOV.U32 R15, RZ, RZ, R0 ;  /* 0x000000ffff0f7224 */ /* 0x000fce00078e0000 */
.L_x_98:
[----:B------:R-:W-:Y:S05]  /*0b80*/  BSYNC.RECONVERGENT B0 ;  /* 0x0000000000007941 */ /* 0x000fea0003800200 */
.L_x_97:
[C---:B------:R-:W-:Y:S01]  /*0b90*/  FMUL R0, R15.reuse, 0.63661974668502807617 ;  /* 0x3f22f9830f007820 */ /* 0x040fe20000400000 */
[----:B------:R-:W-:Y:S01]  /*0ba0*/  FSETP.GE.AND P0, PT, |R15|, 105615, PT ;  /* 0x47ce47800f00780b */ /* 0x000fe20003f06200 */
[----:B------:R-:W-:Y:S04]  /*0bb0*/  BSSY.RECONVERGENT B0, `(.L_x_99) ;  /* 0x0000040000007945 */ /* 0x000fe80003800200 */
[----:B------:R-:W0:Y:S02]  /*0bc0*/  F2I.NTZ R0, R0 ;  /* 0x0000000000007305 */ /* 0x000e240000203100 */
[-C--:B0-----:R-:W-:Y:S02]  /*0bd0*/  I2FP.F32.S32 R14, R0.reuse ;  /* 0x00000000000e7245 */ /* 0x081fe40000201400 */
[----:B------:R-:W-:-:S03]  /*0be0*/  MOV R16, R0 ;  /* 0x0000000000107202 */ /* 0x000fc60000000f00 */
[----:B------:R-:W-:-:S04]  /*0bf0*/  FFMA R3, R14, -1.5707962512969970703, R15 ;  /* 0xbfc90fda0e037823 */ /* 0x000fc8000000000f */
[----:B------:R-:W-:-:S04]  /*0c00*/  FFMA R3, R14, -7.5497894158615963534e-08, R3 ;  /* 0xb3a221680e037823 */ /* 0x000fc80000000003 */
[----:B------:R-:W-:-:S04]  /*0c10*/  FFMA R14, R14, -5.3903029534742383927e-15, R3 ;  /* 0xa7c234c50e0e7823 */ /* 0x000fc80000000003 */
[----:B------:R-:W-:Y:S01]  /*0c20*/  IMAD.MOV.U32 R2, RZ, RZ, R14 ;  /* 0x000000ffff027224 */ /* 0x000fe200078e000e */
[----:B------:R-:W-:Y:S06]  /*0c30*/  @!P0 BRA `(.L_x_100) ;  /* 0x0000000000dc8947 */ /* 0x000fec0003800000 */
[----:B------:R-:W-:-:S13]  /*0c40*/  FSETP.NEU.AND P0, PT, |R15|, +INF , PT ;  /* 0x7f8000000f00780b */ /* 0x000fda0003f0d200 */
[----:B------:R-:W-:Y:S01]  /*0c50*/  @!P0 FMUL R2, RZ, R15 ;  /* 0x0000000fff028220 */ /* 0x000fe20000400000 */
[----:B------:R-:W-:Y:S01]  /*0c60*/  @!P0 IMAD.MOV.U32 R0, RZ, RZ, RZ ;  /* 0x000000ffff008224 */ /* 0x000fe200078e00ff */
[----:B------:R-:W-:Y:S06]  /*0c70*/  @!P0 BRA `(.L_x_100) ;  /* 0x0000000000cc8947 */ /* 0x000fec0003800000 */
[----:B------:R-:W-:Y:S02]  /*0c80*/  IMAD.SHL.U32 R2, R15, 0x100, RZ ;  /* 0x000001000f027824 */ /* 0x000fe400078e00ff */
[----:B------:R-:W-:Y:S02]  /*0c90*/  HFMA2 R10, -RZ, RZ, 0, 0 ;  /* 0x00000000ff0a7431 */ /* 0x000fe400000001ff */
[----:B------:R-:W-:Y:S01]  /*0ca0*/  IMAD.MOV.U32 R0, RZ, RZ, R1 ;  /* 0x000000ffff007224 */ /* 0x000fe200078e0001 */
[----:B------:R-:W0:Y:S01]  /*0cb0*/  LDCU.64 UR8, c[0x4][URZ] ;  /* 0x01000000ff0877ac */ /* 0x000e220008000a00 */
[----:B------:R-:W-:Y:S01]  /*0cc0*/  LOP3.LUT R19, R2, 0x80000000, RZ, 0xfc, !PT ;  /* 0x8000000002137812 */ /* 0x000fe200078efcff */
[----:B------:R-:W-:Y:S01]  /*0cd0*/  UMOV UR5, URZ ;  /* 0x000000ff00057c82 */ /* 0x000fe20008000000 */
[----:B------:R-:W-:-:S05]  /*0ce0*/  UMOV UR4, URZ ;  /* 0x000000ff00047c82 */ /* 0x000fca0008000000 */
.L_x_101:
[----:B0-----:R-:W-:Y:S02]  /*0cf0*/  IMAD.U32 R12, RZ, RZ, UR8 ;  /* 0x00000008ff0c7e24 */ /* 0x001fe4000f8e00ff */
[----:B------:R-:W-:-:S05]  /*0d00*/  IMAD.U32 R13, RZ, RZ, UR9 ;  /* 0x00000009ff0d7e24 */ /* 0x000fca000f8e00ff */
[----:B------:R-:W2:Y:S01]  /*0d10*/  LDG.E.CONSTANT R2, desc[UR6][R12.64] ;  /* 0x000000060c027981 */ /* 0x000ea2000c1e9900 */
[----:B------:R-:W-:Y:S02]  /*0d20*/  UIADD3 UR8, UP0, UPT, UR8, 0x4, URZ ;  /* 0x0000000408087890 */ /* 0x000fe4000ff1e0ff */
[----:B------:R-:W-:Y:S02]  /*0d30*/  UIADD3 UR4, UPT, UPT, UR4, 0x1, URZ ;  /* 0x0000000104047890 */ /* 0x000fe4000fffe0ff */
[----:B------:R-:W-:Y:S02]  /*0d40*/  UIADD3.X UR9, UPT, UPT, URZ, UR9, URZ, UP0, !UPT ;  /* 0x00000009ff097290 */ /* 0x000fe400087fe4ff */
[----:B------:R-:W-:Y:S01]  /*0d50*/  UISETP.NE.AND UP0, UPT, UR4, 0x6, UPT ;  /* 0x000000060400788c */ /* 0x000fe2000bf05270 */
[----:B--2---:R-:W-:-:S03]  /*0d60*/  IMAD.WIDE.U32 R2, R2, R19, RZ ;  /* 0x0000001302027225 */ /* 0x004fc600078e00ff */
[----:B------:R-:W-:-:S04]  /*0d70*/  IADD3 R17, P0, PT, R2, R10, RZ ;  /* 0x0000000a02117210 */ /* 0x000fc80007f1e0ff */
[----:B------:R-:W-:Y:S01]  /*0d80*/  IADD3.X R10, PT, PT, R3, UR5, RZ, P0, !PT ;  /* 0x00000005030a7c10 */ /* 0x000fe200087fe4ff */
[----:B------:R0:W-:Y:S02]  /*0d90*/  STL [R0], R17 ;  /* 0x0000001100007387 */ /* 0x0001e40000100800 */
[----:B0-----:R-:W-:Y:S01]  /*0da0*/  IADD3 R0, PT, PT, R0, 0x4, RZ ;  /* 0x0000000400007810 */ /* 0x001fe20007ffe0ff */
[----:B------:R-:W-:Y:S06]  /*0db0*/  BRA.U UP0, `(.L_x_101) ;  /* 0xfffffffd00cc7547 */ /* 0x000fec000b83ffff */
[----:B------:R-:W-:Y:S01]  /*0dc0*/  SHF.R.U32.HI R4, RZ, 0x17, R15 ;  /* 0x00000017ff047819 */ /* 0x000fe2000001160f */
[----:B------:R0:W-:Y:S03]  /*0dd0*/  STL [R1+0x18], R10 ;  /* 0x0000180a01007387 */ /* 0x0001e60000100800 */
[C---:B------:R-:W-:Y:S02]  /*0de0*/  LOP3.LUT R0, R4.reuse, 0xe0, RZ, 0xc0, !PT ;  /* 0x000000e004007812 */ /* 0x040fe400078ec0ff */
[----:B------:R-:W-:-:S03]  /*0df0*/  LOP3.LUT P0, RZ, R4, 0x1f, RZ, 0xc0, !PT ;  /* 0x0000001f04ff7812 */ /* 0x000fc6000780c0ff */
[----:B------:R-:W-:-:S05]  /*0e00*/  VIADD R0, R0, 0xffffff80 ;  /* 0xffffff8000007836 */ /* 0x000fca0000000000 */
[----:B------:R-:W-:-:S05]  /*0e10*/  SHF.R.U32.HI R0, RZ, 0x5, R0 ;  /* 0x00000005ff007819 */ /* 0x000fca0000011600 */
[----:B------:R-:W-:-:S05]  /*0e20*/  IMAD R17, R0, -0x4, R1 ;  /* 0xfffffffc00117824 */ /* 0x000fca00078e0201 */
[----:B------:R-:W2:Y:S04]  /*0e30*/  LDL R0, [R17+0x18] ;  /* 0x0000180011007983 */ /* 0x000ea80000100800 */
[----:B------:R-:W2:Y:S04]  /*0e40*/  LDL R3, [R17+0x14] ;  /* 0x0000140011037983 */ /* 0x000ea80000100800 */
[----:B------:R-:W3:Y:S01]  /*0e50*/  @P0 LDL R2, [R17+0x10] ;  /* 0x0000100011020983 */ /* 0x000ee20000100800 */
[----:B------:R-:W-:Y:S01]  /*0e60*/  LOP3.LUT R4, R4, 0x1f, RZ, 0xc0, !PT ;  /* 0x0000001f04047812 */ /* 0x000fe200078ec0ff */
[----:B------:R-:W-:Y:S01]  /*0e70*/  UMOV UR4, 0x54442d19 ;  /* 0x54442d1900047882 */ /* 0x000fe20000000000 */
[----:B------:R-:W-:-:S02]  /*0e80*/  UMOV UR5, 0x3bf921fb ;  /* 0x3bf921fb00057882 */ /* 0x000fc40000000000 */
[-C--:B--2---:R-:W-:Y:S02]  /*0e90*/  @P0 SHF.L.W.U32.HI R0, R3, R4.reuse, R0 ;  /* 0x0000000403000219 */ /* 0x084fe40000010e00 */
[----:B---3--:R-:W-:Y:S02]  /*0ea0*/  @P0 SHF.L.W.U32.HI R3, R2, R4, R3 ;  /* 0x0000000402030219 */ /* 0x008fe40000010e03 */
[----:B------:R-:W-:Y:S02]  /*0eb0*/  ISETP.GE.AND P0, PT, R15, RZ, PT ;  /* 0x000000ff0f00720c */ /* 0x000fe40003f06270 */
[C---:B------:R-:W-:Y:S01]  /*0ec0*/  SHF.L.W.U32.HI R2, R3.reuse, 0x2, R0 ;  /* 0x0000000203027819 */ /* 0x040fe20000010e00 */
[----:B------:R-:W-:-:S03]  /*0ed0*/  IMAD.SHL.U32 R3, R3, 0x4, RZ ;  /* 0x0000000403037824 */ /* 0x000fc600078e00ff */
[----:B------:R-:W-:-:S04]  /*0ee0*/  SHF.R.S32.HI R4, RZ, 0x1f, R2 ;  /* 0x0000001fff047819 */ /* 0x000fc80000011402 */
[C---:B------:R-:W-:Y:S02]  /*0ef0*/  LOP3.LUT R12, R4.reuse, R3, RZ, 0x3c, !PT ;  /* 0x00000003040c7212 */ /* 0x040fe400078e3cff */
[----:B------:R-:W-:Y:S02]  /*0f00*/  LOP3.LUT R13, R4, R2, RZ, 0x3c, !PT ;  /* 0x00000002040d7212 */ /* 0x000fe400078e3cff */
[----:B------:R-:W-:Y:S02]  /*0f10*/  SHF.R.U32.HI R3, RZ, 0x1e, R0 ;  /* 0x0000001eff037819 */ /* 0x000fe40000011600 */
[C---:B------:R-:W-:Y:S02]  /*0f20*/  LOP3.LUT R4, R2.reuse, R15, RZ, 0x3c, !PT ;  /* 0x0000000f02047212 */ /* 0x040fe400078e3cff */
[----:B------:R-:W1:Y:S01]  /*0f30*/  I2F.F64.S64 R12, R12 ;  /* 0x0000000c000c7312 */ /* 0x000e620000301c00 */
[----:B------:R-:W-:Y:S02]  /*0f40*/  LEA.HI R0, R2, R3, RZ, 0x1 ;  /* 0x0000000302007211 */ /* 0x000fe400078f08ff */
[----:B------:R-:W-:-:S03]  /*0f50*/  ISETP.GE.AND P1, PT, R4, RZ, PT ;  /* 0x000000ff0400720c */ /* 0x000fc60003f26270 */
[----:B------:R-:W-:-:S05]  /*0f60*/  IMAD.MOV R2, RZ, RZ, -R0 ;  /* 0x000000ffff027224 */ /* 0x000fca00078e0a00 */
[----:B------:R-:W-:Y:S01]  /*0f70*/  @!P0 MOV R0, R2 ;  /* 0x0000000200008202 */ /* 0x000fe20000000f00 */
[----:B-1----:R-:W-:-:S10]  /*0f80*/  DMUL R18, R12, UR4 ;  /* 0x000000040c127c28 */ /* 0x002fd40008000000 */
[----:B------:R-:W1:Y:S02]  /*0f90*/  F2F.F32.F64 R18, R18 ;  /* 0x0000001200127310 */ /* 0x000e640000301000 */
[----:B01----:R-:W-:-:S07]  /*0fa0*/  FSEL R2, -R18, R18, !P1 ;  /* 0x0000001212027208 */ /* 0x003fce0004800100 */
.L_x_100:
[----:B------:R-:W-:Y:S05]  /*0fb0*/  BSYNC.RECONVERGENT B0 ;  /* 0x0000000000007941 */ /* 0x000fea0003800200 */
.L_x_99:
[----:B------:R-:W-:Y:S01]  /*0fc0*/  LOP3.LUT R10, R0, 0x1, RZ, 0xc0, !PT ;  /* 0x00000001000a7812 */ /* 0x000fe200078ec0ff */
[----:B------:R-:W-:Y:S02]  /*0fd0*/  IMAD.MOV.U32 R17, RZ, RZ, 0x37cbac00 ;  /* 0x37cbac00ff117424 */ /* 0x000fe400078e00ff */
[----:B------:R-:W-:Y:S01]  /*0fe0*/  FMUL R3, R2, R2 ;  /* 0x0000000202037220 */ /* 0x000fe20000400000 */
[----:B------:R-:W-:Y:S01]  /*0ff0*/  IMAD.MOV.U32 R19, RZ, RZ, 0x3effffff ;  /* 0x3effffffff137424 */ /* 0x000fe200078e00ff */
[----:B------:R-:W-:Y:S01]  /*1000*/  ISETP.NE.U32.AND P0, PT, R10, 0x1, PT ;  /* 0x000000010a00780c */ /* 0x000fe20003f05070 */
[----:B------:R-:W-:Y:S02]  /*1010*/  IMAD.MOV.U32 R10, RZ, RZ, 0x3d2aaabb ;  /* 0x3d2aaabbff0a7424 */ /* 0x000fe400078e00ff */
[----:B------:R-:W-:Y:S01]  /*1020*/  FFMA R4, R3, R17, -0.0013887860113754868507 ;  /* 0xbab607ed03047423 */ /* 0x000fe20000000011 */
[----:B------:R-:W-:Y:S01]  /*1030*/  LOP3.LUT P1, RZ, R0, 0x2, RZ, 0xc0, !PT ;  /* 0x0000000200ff7812 */ /* 0x000fe2000782c0ff */
[----:B------:R-:W-:Y:S01]  /*1040*/  BSSY.RECONVERGENT B0, `(.L_x_102) ;  /* 0x0000043000007945 */ /* 0x000fe20003800200 */
[----:B------:R-:W-:-:S02]  /*1050*/  FSEL R0, R2, 1, P0 ;  /* 0x3f80000002007808 */ /* 0x000fc40000000000 */
[----:B------:R-:W-:Y:S02]  /*1060*/  FSEL R4, R4, -0.00019574658654164522886, !P0 ;  /* 0xb94d415304047808 */ /* 0x000fe40004000000 */
[----:B------:R-:W-:Y:S01]  /*1070*/  FSEL R10, R10, 0.0083327032625675201416, !P0 ;  /* 0x3c0885e40a0a7808 */ /* 0x000fe20004000000 */
[----:B------:R-:W-:Y:S01]  /*1080*/  FFMA R13, R3, R0, RZ ;  /* 0x00000000030d7223 */ /* 0x000fe200000000ff */
[----:B------:R-:W-:Y:S02]  /*1090*/  FSEL R19, -R19, -0.16666662693023681641, !P0 ;  /* 0xbe2aaaa813137808 */ /* 0x000fe40004000100 */
[----:B------:R-:W-:Y:S01]  /*10a0*/  FSETP.GE.AND P0, PT, |R15|, 105615, PT ;  /* 0x47ce47800f00780b */ /* 0x000fe20003f06200 */
[----:B------:R-:W-:-:S04]  /*10b0*/  FFMA R4, R3, R4, R10 ;  /* 0x0000000403047223 */ /* 0x000fc8000000000a */
[----:B------:R-:W-:-:S04]  /*10c0*/  FFMA R4, R3, R4, R19 ;  /* 0x0000000403047223 */ /* 0x000fc80000000013 */
[----:B------:R-:W-:-:S04]  /*10d0*/  FFMA R18, R13, R4, R0 ;  /* 0x000000040d127223 */ /* 0x000fc80000000000 */
[----:B------:R-:W-:Y:S01]  /*10e0*/  @P1 FADD R18, RZ, -R18 ;  /* 0x80000012ff121221 */ /* 0x000fe20000000000 */
[----:B------:R-:W-:Y:S06]  /*10f0*/  @!P0 BRA `(.L_x_103) ;  /* 0x0000000000dc8947 */ /* 0x000fec0003800000 */
[----:B------:R-:W-:-:S13]  /*1100*/  FSETP.NEU.AND P0, PT, |R15|, +INF , PT ;  /* 0x7f8000000f00780b */ /* 0x000fda0003f0d200 */
[----:B------:R-:W-:Y:S01]  /*1110*/  @!P0 FMUL R14, RZ, R15 ;  /* 0x0000000fff0e8220 */ /* 0x000fe20000400000 */
[----:B------:R-:W-:Y:S01]  /*1120*/  @!P0 MOV R16, RZ ;  /* 0x000000ff00108202 */ /* 0x000fe20000000f00 */
[----:B------:R-:W-:Y:S06]  /*1130*/  @!P0 BRA `(.L_x_103) ;  /* 0x0000000000cc8947 */ /* 0x000fec0003800000 */
[----:B------:R-:W-:Y:S01]  /*1140*/  IMAD.SHL.U32 R2, R15, 0x100, RZ ;  /* 0x000001000f027824 */ /* 0x000fe200078e00ff */
[----:B------:R-:W0:Y:S01]  /*1150*/  LDCU.64 UR8, c[0x4][URZ] ;  /* 0x01000000ff0877ac */ /* 0x000e220008000a00 */
[----:B------:R-:W-:Y:S02]  /*1160*/  IMAD.MOV.U32 R10, RZ, RZ, RZ ;  /* 0x000000ffff0a7224 */ /* 0x000fe400078e00ff */
[----:B------:R-:W-:Y:S01]  /*1170*/  IMAD.MOV.U32 R0, RZ, RZ, R1 ;  /* 0x000000ffff007224 */ /* 0x000fe200078e0001 */
[----:B------:R-:W-:Y:S01]  /*1180*/  LOP3.LUT R21, R2, 0x80000000, RZ, 0xfc, !PT ;  /* 0x8000000002157812 */ /* 0x000fe200078efcff */
[----:B------:R-:W-:Y:S01]  /*1190*/  UMOV UR5, URZ ;  /* 0x000000ff00057c82 */ /* 0x000fe20008000000 */
[----:B------:R-:W-:-:S05]  /*11a0*/  UMOV UR4, URZ ;  /* 0x000000ff00047c82 */ /* 0x000fca0008000000 */
.L_x_104:
[----:B0-----:R-:W-:Y:S01]  /*11b0*/  MOV R12, UR8 ;  /* 0x00000008000c7c02 */ /* 0x001fe20008000f00 */
        /* <DEDUP_REMOVED lines=10> */
[----:B0-----:R-:W-:Y:S01]  /*1260*/  VIADD R0, R0, 0x4 ;  /* 0x0000000400007836 */ /* 0x001fe20000000000 */
        /* <DEDUP_REMOVED lines=13> */
[----:B------:R-:W-:Y:S01]  /*1340*/  UMOV UR5, 0x3bf921fb ;  /* 0x3bf921fb00057882 */ /* 0x000fe20000000000 */
[----:B------:R-:W-:-:S02]  /*1350*/  ISETP.GE.AND P1, PT, R15, RZ, PT ;  /* 0x000000ff0f00720c */ /* 0x000fc40003f26270 */
[-C--:B--2---:R-:W-:Y:S02]  /*1360*/  @P0 SHF.L.W.U32.HI R0, R3, R4.reuse, R0 ;  /* 0x0000000403000219 */ /* 0x084fe40000010e00 */
[----:B---3--:R-:W-:-:S04]  /*1370*/  @P0 SHF.L.W.U32.HI R3, R2, R4, R3 ;  /* 0x0000000402030219 */ /* 0x008fc80000010e03 */
[C---:B------:R-:W-:Y:S02]  /*1380*/  SHF.L.W.U32.HI R2, R3.reuse, 0x2, R0 ;  /* 0x0000000203027819 */ /* 0x040fe40000010e00 */
[----:B------:R-:W-:Y:S02]  /*1390*/  SHF.L.U32 R3, R3, 0x2, RZ ;  /* 0x0000000203037819 */ /* 0x000fe400000006ff */
[----:B------:R-:W-:Y:S02]  /*13a0*/  SHF.R.S32.HI R4, RZ, 0x1f, R2 ;  /* 0x0000001fff047819 */ /* 0x000fe40000011402 */
[----:B------:R-:W-:Y:S02]  /*13b0*/  LOP3.LUT R15, R2, R15, RZ, 0x3c, !PT ;  /* 0x0000000f020f7212 */ /* 0x000fe400078e3cff */
[C---:B------:R-:W-:Y:S02]  /*13c0*/  LOP3.LUT R12, R4.reuse, R3, RZ, 0x3c, !PT ;  /* 0x00000003040c7212 */ /* 0x040fe400078e3cff */
[----:B------:R-:W-:-:S02]  /*13d0*/  LOP3.LUT R13, R4, R2, RZ, 0x3c, !PT ;  /* 0x00000002040d7212 */ /* 0x000fc400078e3cff */
[----:B------:R-:W-:Y:S02]  /*13e0*/  SHF.R.U32.HI R3, RZ, 0x1e, R0 ;  /* 0x0000001eff037819 */ /* 0x000fe40000011600 */
[----:B------:R-:W-:Y:S02]  /*13f0*/  ISETP.GE.AND P0, PT, R15, RZ, PT ;  /* 0x000000ff0f00720c */ /* 0x000fe40003f06270 */
[----:B------:R-:W1:Y:S01]  /*1400*/  I2F.F64.S64 R12, R12 ;  /* 0x0000000c000c7312 */ /* 0x000e620000301c00 */
[----:B------:R-:W-:-:S05]  /*1410*/  LEA.HI R16, R2, R3, RZ, 0x1 ;  /* 0x0000000302107211 */ /* 0x000fca00078f08ff */
[----:B------:R-:W-:-:S04]  /*1420*/  IMAD.MOV R0, RZ, RZ, -R16 ;  /* 0x000000ffff007224 */ /* 0x000fc800078e0a10 */
[----:B------:R-:W-:Y:S01]  /*1430*/  @!P1 IMAD.MOV.U32 R16, RZ, RZ, R0 ;  /* 0x000000ffff109224 */ /* 0x000fe200078e0000 */
[----:B-1----:R-:W-:-:S10]  /*1440*/  DMUL R20, R12, UR4 ;  /* 0x000000040c147c28 */ /* 0x002fd40008000000 */
[----:B------:R-:W1:Y:S02]  /*1450*/  F2F.F32.F64 R20, R20 ;  /* 0x0000001400147310 */ /* 0x000e640000301000 */
[----:B01----:R-:W-:-:S07]  /*1460*/  FSEL R14, -R20, R20, !P0 ;  /* 0x00000014140e7208 */ /* 0x003fce0004000100 */
.L_x_103:
[----:B------:R-:W-:Y:S05]  /*1470*/  BSYNC.RECONVERGENT B0 ;  /* 0x0000000000007941 */ /* 0x000fea0003800200 */
.L_x_102:
[----:B------:R-:W-:Y:S01]  /*1480*/  FMUL R2, R14, R14 ;  /* 0x0000000e0e027220 */ /* 0x000fe20000400000 */
[C---:B------:R-:W-:Y:S01]  /*1490*/  LOP3.LUT R0, R16.reuse, 0x1, RZ, 0xc0, !PT ;  /* 0x0000000110007812 */ /* 0x040fe200078ec0ff */
[----:B------:R-:W-:Y:S01]  /*14a0*/  IMAD.MOV.U32 R3, RZ, RZ, 0x3c0885e4 ;  /* 0x3c0885e4ff037424 */ /* 0x000fe200078e00ff */
[----:B------:R-:W-:Y:S01]  /*14b0*/  IADD3 R16, PT, PT, R16, 0x1, RZ ;  /* 0x0000000110107810 */ /* 0x000fe20007ffe0ff */
[----:B------:R-:W-:Y:S01]  /*14c0*/  FFMA R17, R2, R17, -0.0013887860113754868507 ;  /* 0xbab607ed02117423 */ /* 0x000fe20000000011 */
[----:B------:R-:W-:Y:S01]  /*14d0*/  ISETP.NE.U32.AND P0, PT, R0, 0x1, PT ;  /* 0x000000010000780c */ /* 0x000fe20003f05070 */
[----:B------:R-:W-:Y:S01]  /*14e0*/  IMAD.MOV.U32 R4, RZ, RZ, 0x3e2aaaa8 ;  /* 0x3e2aaaa8ff047424 */ /* 0x000fe200078e00ff */
[----:B------:R-:W-:Y:S02]  /*14f0*/  LOP3.LUT P1, RZ, R16, 0x2, RZ, 0xc0, !PT ;  /* 0x0000000210ff7812 */ /* 0x000fe4000782c0ff */
[----:B------:R-:W-:Y:S02]  /*1500*/  FSEL R17, R17, -0.00019574658654164522886, P0 ;  /* 0xb94d415311117808 */ /* 0x000fe40000000000 */
[----:B------:R-:W-:-:S02]  /*1510*/  FSEL R3, R3, 0.041666727513074874878, !P0 ;  /* 0x3d2aaabb03037808 */ /* 0x000fc40004000000 */
[----:B------:R-:W-:Y:S02]  /*1520*/  FSEL R0, R14, 1, !P0 ;  /* 0x3f8000000e007808 */ /* 0x000fe40004000000 */
[----:B------:R-:W-:Y:S01]  /*1530*/  FSEL R4, -R4, -0.4999999701976776123, !P0 ;  /* 0xbeffffff04047808 */ /* 0x000fe20004000100 */
[C---:B------:R-:W-:Y:S02]  /*1540*/  FFMA R17, R2.reuse, R17, R3 ;  /* 0x0000001102117223 */ /* 0x040fe40000000003 */
[C---:B------:R-:W-:Y:S02]  /*1550*/  FFMA R3, R2.reuse, R0, RZ ;  /* 0x0000000002037223 */ /* 0x040fe400000000ff */
[----:B------:R-:W-:Y:S01]  /*1560*/  FFMA R4, R2, R17, R4 ;  /* 0x0000001102047223 */ /* 0x000fe20000000004 */
[----:B-----5:R-:W-:-:S03]  /*1570*/  FMUL R2, R5, R18 ;  /* 0x0000001205027220 */ /* 0x020fc60000400000 */
[----:B------:R-:W-:-:S04]  /*1580*/  FFMA R0, R3, R4, R0 ;  /* 0x0000000403007223 */ /* 0x000fc80000000000 */
[----:B------:R-:W-:-:S04]  /*1590*/  @P1 FADD R0, RZ, -R0 ;  /* 0x80000000ff001221 */ /* 0x000fc80000000000 */
[-C--:B------:R-:W-:Y:S01]  /*15a0*/  FMUL R5, R5, R0.reuse ;  /* 0x0000000005057220 */ /* 0x080fe20000400000 */
[----:B------:R-:W-:-:S03]  /*15b0*/  FFMA R3, R11, R0, -R2 ;  /* 0x000000000b037223 */ /* 0x000fc60000000802 */
[----:B------:R-:W-:Y:S02]  /*15c0*/  FFMA R5, R11, R18, R5 ;  /* 0x000000120b057223 */ /* 0x000fe40000000005 */
[----:B------:R-:W-:Y:S04]  /*15d0*/  STG.E desc[UR6][R6.64], R3 ;  /* 0x0000000306007986 */ /* 0x000fe8000c101906 */
[----:B------:R-:W-:Y:S01]  /*15e0*/  STG.E desc[UR6][R8.64], R5 ;  /* 0x0000000508007986 */ /* 0x000fe2000c101906 */
[----:B------:R-:W-:Y:S05]  /*15f0*/  EXIT ;  /* 0x000000000000794d */ /* 0x000fea0003800000 */
        .weak           $__internal_4_$__cuda_sm3x_div_rn_noftz_f32_slowpath
        .type           $__internal_4_$__cuda_sm3x_div_rn_noftz_f32_slowpath,@function
        .size           $__internal_4_$__cuda_sm3x_div_rn_noftz_f32_slowpath,(.L_x_127 - $__internal_4_$__cuda_sm3x_div_rn_noftz_f32_slowpath)
$__internal_4_$__cuda_sm3x_div_rn_noftz_f32_slowpath:
[----:B------:R-:W-:Y:S01]  /*1600*/  SHF.R.U32.HI R12, RZ, 0x17, R3 ;  /* 0x00000017ff0c7819 */ /* 0x000fe20000011603 */
[----:B------:R-:W-:Y:S01]  /*1610*/  BSSY.RECONVERGENT B1, `(.L_x_105) ;  /* 0x0000062000017945 */ /* 0x000fe20003800200 */
[----:B------:R-:W-:Y:S02]  /*1620*/  SHF.R.U32.HI R10, RZ, 0x17, R0 ;  /* 0x00000017ff0a7819 */ /* 0x000fe40000011600 */
[----:B------:R-:W-:Y:S02]  /*1630*/  LOP3.LUT R12, R12, 0xff, RZ, 0xc0, !PT ;  /* 0x000000ff0c0c7812 */ /* 0x000fe400078ec0ff */
[----:B------:R-:W-:-:S03]  /*1640*/  LOP3.LUT R16, R10, 0xff, RZ, 0xc0, !PT ;  /* 0x000000ff0a107812 */ /* 0x000fc600078ec0ff */
[----:B------:R-:W-:Y:S02]  /*1650*/  VIADD R15, R12, 0xffffffff ;  /* 0xffffffff0c0f7836 */ /* 0x000fe40000000000 */
[----:B------:R-:W-:-:S03]  /*1660*/  VIADD R14, R16, 0xffffffff ;  /* 0xffffffff100e7836 */ /* 0x000fc60000000000 */
        /* <DEDUP_REMOVED lines=22> */
[----:B------:R-:W-:Y:S02]  /*17d0*/  @P0 IMAD.MOV.U32 R10, RZ, RZ, RZ ;  /* 0x000000ffff0a0224 */ /* 0x000fe400078e00ff */
[----:B------:R-:W-:Y:S01]  /*17e0*/  @!P0 FFMA R0, R0, 1.84467440737095516160e+19, RZ ;  /* 0x5f80000000008823 */ /* 0x000fe200000000ff */
[----:B------:R-:W-:Y:S02]  /*17f0*/  @!P0 IMAD.MOV.U32 R10, RZ, RZ, -0x40 ;  /* 0xffffffc0ff0a8424 */ /* 0x000fe400078e00ff */
[----:B------:R-:W-:Y:S02]  /*1800*/  @!P1 FFMA R3, R3, 1.84467440737095516160e+19, RZ ;  /* 0x5f80000003039823 */ /* 0x000fe400000000ff */
[----:B------:R-:W-:-:S07]  /*1810*/  @!P1 VIADD R10, R10, 0x40 ;  /* 0x000000400a0a9836 */ /* 0x000fce0000000000 */
.L_x_106:
[----:B------:R-:W-:Y:S01]  /*1820*/  LEA R14, R12, 0xc0800000, 0x17 ;  /* 0xc08000000c0e7811 */ /* 0x000fe200078eb8ff */
[----:B------:R-:W-:Y:S03]  /*1830*/  BSSY.RECONVERGENT B2, `(.L_x_111) ;  /* 0x0000036000027945 */ /* 0x000fe60003800200 */
[----:B------:R-:W-:Y:S01]  /*1840*/  IADD3 R14, PT, PT, -R14, R3, RZ ;  /* 0x000000030e0e7210 */ /* 0x000fe20007ffe1ff */
[----:B------:R-:W-:-:S03]  /*1850*/  VIADD R3, R16, 0xffffff81 ;  /* 0xffffff8110037836 */ /* 0x000fc60000000000 */
[----:B------:R-:W0:Y:S01]  /*1860*/  MUFU.RCP R15, R14 ;  /* 0x0000000e000f7308 */ /* 0x000e220000001000 */
[----:B------:R-:W-:Y:S01]  /*1870*/  FADD.FTZ R17, -R14, -RZ ;  /* 0x800000ff0e117221 */ /* 0x000fe20000010100 */
[----:B------:R-:W-:-:S03]  /*1880*/  IMAD R0, R3, -0x800000, R0 ;  /* 0xff80000003007824 */ /* 0x000fc600078e0200 */
[----:B0-----:R-:W-:-:S04]  /*1890*/  FFMA R16, R15, R17, 1 ;  /* 0x3f8000000f107423 */ /* 0x001fc80000000011 */
[----:B------:R-:W-:-:S04]  /*18a0*/  FFMA R18, R15, R16, R15 ;  /* 0x000000100f127223 */ /* 0x000fc8000000000f */
[----:B------:R-:W-:-:S04]  /*18b0*/  FFMA R15, R0, R18, RZ ;  /* 0x00000012000f7223 */ /* 0x000fc800000000ff */
[----:B------:R-:W-:-:S04]  /*18c0*/  FFMA R16, R17, R15, R0 ;  /* 0x0000000f11107223 */ /* 0x000fc80000000000 */
[----:B------:R-:W-:Y:S01]  /*18d0*/  FFMA R19, R18, R16, R15 ;  /* 0x0000001012137223 */ /* 0x000fe2000000000f */
[----:B------:R-:W-:-:S03]  /*18e0*/  IADD3 R15, PT, PT, R3, 0x7f, -R12 ;  /* 0x0000007f030f7810 */ /* 0x000fc60007ffe80c */
[----:B------:R-:W-:Y:S02]  /*18f0*/  FFMA R16, R17, R19, R0 ;  /* 0x0000001311107223 */ /* 0x000fe40000000000 */
[----:B------:R-:W-:Y:S02]  /*1900*/  IMAD.IADD R15, R15, 0x1, R10 ;  /* 0x000000010f0f7824 */ /* 0x000fe400078e020a */
        /* <DEDUP_REMOVED lines=14> */
[-CC-:B------:R-:W-:Y:S01]  /*19f0*/  FFMA.RZ R3, R18, R16.reuse, R19.reuse ;  /* 0x0000001012037223 */ /* 0x180fe2000000c013 */
[----:B------:R-:W-:Y:S02]  /*1a00*/  VIADD R15, R14, 0x20 ;  /* 0x000000200e0f7836 */ /* 0x000fe40000000000 */
[-CC-:B------:R-:W-:Y:S01]  /*1a10*/  FFMA.RM R10, R18, R16.reuse, R19.reuse ;  /* 0x00000010120a7223 */ /* 0x180fe20000004013 */
        /* <DEDUP_REMOVED lines=15> */
[----:B------:R-:W-:-:S05]  /*1b10*/  LOP3.LUT R10, R10, R3, RZ, 0xc0, !PT ;  /* 0x000000030a0a7212 */ /* 0x000fca00078ec0ff */
[----:B------:R-:W-:-:S05]  /*1b20*/  IMAD.IADD R15, R15, 0x1, R10 ;  /* 0x000000010f0f7824 */ /* 0x000fca00078e020a */
[----:B------:R-:W-:Y:S01]  /*1b30*/  LOP3.LUT R0, R15, R0, RZ, 0xfc, !PT ;  /* 0x000000000f007212 */ /* 0x000fe200078efcff */
[----:B------:R-:W-:Y:S06]  /*1b40*/  BRA `(.L_x_114) ;  /* 0x0000000000107947 */ /* 0x000fec0003800000 */
.L_x_113:
[----:B------:R-:W-:-:S04]  /*1b50*/  LOP3.LUT R0, R0, 0x80000000, RZ, 0xc0, !PT ;  /* 0x8000000000007812 */ /* 0x000fc800078ec0ff */
[----:B------:R-:W-:Y:S01]  /*1b60*/  LOP3.LUT R0, R0, 0x7f800000, RZ, 0xfc, !PT ;  /* 0x7f80000000007812 */ /* 0x000fe200078efcff */
[----:B------:R-:W-:Y:S06]  /*1b70*/  BRA `(.L_x_114) ;  /* 0x0000000000047947 */ /* 0x000fec0003800000 */
.L_x_112:
[----:B------:R-:W-:-:S07]  /*1b80*/  IMAD R0, R15, 0x800000, R0 ;  /* 0x008000000f007824 */ /* 0x000fce00078e0200 */
.L_x_114:
[----:B------:R-:W-:Y:S05]  /*1b90*/  BSYNC.RECONVERGENT B2 ;  /* 0x0000000000027941 */ /* 0x000fea0003800200 */
.L_x_111:
[----:B------:R-:W-:Y:S05]  /*1ba0*/  BRA `(.L_x_115) ;  /* 0x0000000000207947 */ /* 0x000fea0003800000 */
.L_x_110:
[----:B------:R-:W-:-:S04]  /*1bb0*/  LOP3.LUT R0, R3, 0x80000000, R0, 0x48, !PT ;  /* 0x8000000003007812 */ /* 0x000fc800078e4800 */
[----:B------:R-:W-:Y:S01]  /*1bc0*/  LOP3.LUT R0, R0, 0x7f800000, RZ, 0xfc, !PT ;  /* 0x7f80000000007812 */ /* 0x000fe200078efcff */
[----:B------:R-:W-:Y:S06]  /*1bd0*/  BRA `(.L_x_115) ;  /* 0x0000000000147947 */ /* 0x000fec0003800000 */
.L_x_109:
[----:B------:R-:W-:Y:S01]  /*1be0*/  LOP3.LUT R0, R3, 0x80000000, R0, 0x48, !PT ;  /* 0x8000000003007812 */ /* 0x000fe200078e4800 */
[----:B------:R-:W-:Y:S06]  /*1bf0*/  BRA `(.L_x_115) ;  /* 0x00000000000c7947 */ /* 0x000fec0003800000 */
.L_x_108:
[----:B------:R-:W0:Y:S01]  /*1c00*/  MUFU.RSQ R0, -QNAN ;  /* 0xffc0000000007908 */ /* 0x000e220000001400 */
[----:B------:R-:W-:Y:S05]  /*1c10*/  BRA `(.L_x_115) ;  /* 0x0000000000047947 */ /* 0x000fea0003800000 */
.L_x_107:
[----:B------:R-:W-:-:S07]  /*1c20*/  FADD.FTZ R0, R0, R3 ;  /* 0x0000000300007221 */ /* 0x000fce0000010000 */
.L_x_115:
[----:B------:R-:W-:Y:S05]  /*1c30*/  BSYNC.RECONVERGENT B1 ;  /* 0x0000000000017941 */ /* 0x000fea0003800200 */
.L_x_105:
[----:B------:R-:W-:Y:S01]  /*1c40*/  MOV R14, R4 ;  /* 0x00000004000e7202 */ /* 0x000fe20000000f00 */
[----:B------:R-:W-:-:S04]  /*1c50*/  IMAD.MOV.U32 R15, RZ, RZ, 0x0 ;  /* 0x00000000ff0f7424 */ /* 0x000fc800078e00ff */
[----:B0-----:R-:W-:Y:S05]  /*1c60*/  RET.REL.NODEC R14 `(rope_kernel) ;  /* 0xffffffe00ee47950 */ /* 0x001fea0003c3ffff */
.L_x_116:
        /* <DEDUP_REMOVED lines=9> */
.L_x_127:


//--------------------- .text.gather_kernel       --------------------------
	.section	.text.gather_kernel,"ax",@progbits
	.align	128
        .global         gather_kernel
        .type           gather_kernel,@function
        .size           gather_kernel,(.L_x_134 - gather_kernel)
        .other          gather_kernel,@"STO_CUDA_ENTRY STV_DEFAULT"
gather_kernel:
.text.gather_kernel:
        /* <DEDUP_REMOVED lines=8> */
[----:B------:R-:W0:Y:S02]  /*0080*/  LDC R3, c[0x0][0x398] ;  /* 0x0000e600ff037b82 */ /* 0x000e240000000800 */
[----:B0-----:R-:W-:-:S13]  /*0090*/  ISETP.NE.AND P0, PT, R3, RZ, PT ;  /* 0x000000ff0300720c */ /* 0x001fda0003f05270 */
[----:B------:R-:W-:Y:S05]  /*00a0*/  @!P0 EXIT ;  /* 0x000000000000894d */ /* 0x000fea0003800000 */
[----:B------:R-:W0:Y:S01]  /*00b0*/  LDC.64 R6, c[0x0][0x388] ;  /* 0x0000e200ff067b82 */ /* 0x000e220000000a00 */
[----:B------:R-:W1:Y:S01]  /*00c0*/  LDCU.64 UR4, c[0x0][0x358] ;  /* 0x00006b00ff0477ac */ /* 0x000e620008000a00 */
[C---:B------:R-:W-:Y:S02]  /*00d0*/  ISETP.GE.U32.AND P1, PT, R3.reuse, 0x10, PT ;  /* 0x000000100300780c */ /* 0x040fe40003f26070 */
[----:B------:R-:W-:Y:S01]  /*00e0*/  LOP3.LUT R5, R3, 0xf, RZ, 0xc0, !PT ;  /* 0x0000000f03057812 */ /* 0x000fe200078ec0ff */
[----:B------:R-:W-:-:S03]  /*00f0*/  HFMA2 R4, -RZ, RZ, 0, 0 ;  /* 0x00000000ff047431 */ /* 0x000fc600000001ff */
[----:B------:R-:W-:Y:S01]  /*0100*/  ISETP.NE.AND P0, PT, R5, RZ, PT ;  /* 0x000000ff0500720c */ /* 0x000fe20003f05270 */
[----:B0-----:R-:W-:-:S05]  /*0110*/  IMAD.WIDE.U32 R6, R0, 0x4, R6 ;  /* 0x0000000400067825 */ /* 0x001fca00078e0006 */
[----:B-1----:R0:W5:Y:S01]  /*0120*/  LDG.E R2, desc[UR4][R6.64] ;  /* 0x0000000406027981 */ /* 0x002162000c1e1900 */
[----:B------:R-:W-:Y:S06]  /*0130*/  @!P1 BRA `(.L_x_117) ;  /* 0x0000000400a49947 */ /* 0x000fec0003800000 */
[----:B0-----:R-:W0:Y:S01]  /*0140*/  LDC.64 R6, c[0x0][0x380] ;  /* 0x0000e000ff067b82 */ /* 0x001e220000000a00 */
[----:B------:R-:W-:Y:S01]  /*0150*/  LOP3.LUT R4, R3, 0xfffffff0, RZ, 0xc0, !PT ;  /* 0xfffffff003047812 */ /* 0x000fe200078ec0ff */
[-C--:B------:R-:W-:Y:S02]  /*0160*/  IMAD R13, R0, R3.reuse, 0x7 ;  /* 0x00000007000d7424 */ /* 0x080fe400078e0203 */
[----:B-----5:R-:W-:Y:S01]  /*0170*/  IMAD R11, R2, R3, 0x7 ;  /* 0x00000007020b7424 */ /* 0x020fe200078e0203 */
[----:B------:R-:W-:-:S03]  /*0180*/  IADD3 R10, PT, PT, -R4, RZ, RZ ;  /* 0x000000ff040a7210 */ /* 0x000fc60007ffe1ff */
[----:B------:R-:W1:Y:S04]  /*0190*/  LDC.64 R8, c[0x0][0x390] ;  /* 0x0000e400ff087b82 */ /* 0x000e680000000a00 */
.L_x_118:
[----:B--2---:R-:W-:-:S05]  /*01a0*/  IADD3 R15, PT, PT, R11, -0x7, RZ ;  /* 0xfffffff90b0f7810 */ /* 0x004fca0007ffe0ff */
[----:B0-----:R-:W-:-:S05]  /*01b0*/  IMAD.WIDE.U32 R14, R15, 0x4, R6 ;  /* 0x000000040f0e7825 */ /* 0x001fca00078e0006 */
[----:B------:R-:W2:Y:S01]  /*01c0*/  LDG.E R25, desc[UR4][R14.64] ;  /* 0x000000040e197981 */ /* 0x000ea2000c1e1900 */
[----:B------:R-:W-:Y:S02]  /*01d0*/  IADD3 R17, PT, PT, R13, -0x7, RZ ;  /* 0xfffffff90d117810 */ /* 0x000fe40007ffe0ff */
[----:B------:R-:W-:-:S03]  /*01e0*/  IADD3 R19, PT, PT, R11, -0x6, RZ ;  /* 0xfffffffa0b137810 */ /* 0x000fc60007ffe0ff */
[----:B-1----:R-:W-:-:S04]  /*01f0*/  IMAD.WIDE.U32 R16, R17, 0x4, R8 ;  /* 0x0000000411107825 */ /* 0x002fc800078e0008 */
[----:B------:R-:W-:Y:S01]  /*0200*/  IMAD.WIDE.U32 R18, R19, 0x4, R6 ;  /* 0x0000000413127825 */ /* 0x000fe200078e0006 */
[----:B--2---:R0:W-:Y:S04]  /*0210*/  STG.E desc[UR4][R16.64], R25 ;  /* 0x0000001910007986 */ /* 0x0041e8000c101904 */
[----:B------:R-:W2:Y:S01]  /*0220*/  LDG.E R27, desc[UR4][R18.64] ;  /* 0x00000004121b7981 */ /* 0x000ea2000c1e1900 */
[----:B------:R-:W-:Y:S02]  /*0230*/  IADD3 R21, PT, PT, R13, -0x6, RZ ;  /* 0xfffffffa0d157810 */ /* 0x000fe40007ffe0ff */
[----:B------:R-:W-:-:S03]  /*0240*/  IADD3 R23, PT, PT, R11, -0x5, RZ ;  /* 0xfffffffb0b177810 */ /* 0x000fc60007ffe0ff */
[----:B------:R-:W-:-:S04]  /*0250*/  IMAD.WIDE.U32 R20, R21, 0x4, R8 ;  /* 0x0000000415147825 */ /* 0x000fc800078e0008 */
[----:B------:R-:W-:Y:S01]  /*0260*/  IMAD.WIDE.U32 R22, R23, 0x4, R6 ;  /* 0x0000000417167825 */ /* 0x000fe200078e0006 */
[----:B--2---:R1:W-:Y:S04]  /*0270*/  STG.E desc[UR4][R20.64], R27 ;  /* 0x0000001b14007986 */ /* 0x0043e8000c101904 */
[----:B------:R-:W2:Y:S01]  /*0280*/  LDG.E R29, desc[UR4][R22.64] ;  /* 0x00000004161d7981 */ /* 0x000ea2000c1e1900 */
[----:B------:R-:W-:Y:S02]  /*0290*/  IADD3 R15, PT, PT, R13, -0x5, RZ ;  /* 0xfffffffb0d0f7810 */ /* 0x000fe40007ffe0ff */
[----:B------:R-:W-:-:S03]  /*02a0*/  IADD3 R12, PT, PT, R11, -0x4, RZ ;  /* 0xfffffffc0b0c7810 */ /* 0x000fc60007ffe0ff */
[----:B------:R-:W-:-:S04]  /*02b0*/  IMAD.WIDE.U32 R14, R15, 0x4, R8 ;  /* 0x000000040f0e7825 */ /* 0x000fc800078e0008 */
[----:B0-----:R-:W-:Y:S01]  /*02c0*/  IMAD.WIDE.U32 R16, R12, 0x4, R6 ;  /* 0x000000040c107825 */ /* 0x001fe200078e0006 */
[----:B--2---:R0:W-:Y:S04]  /*02d0*/  STG.E desc[UR4][R14.64], R29 ;  /* 0x0000001d0e007986 */ /* 0x0041e8000c101904 */
[----:B------:R-:W2:Y:S01]  /*02e0*/  LDG.E R25, desc[UR4][R16.64] ;  /* 0x0000000410197981 */ /* 0x000ea2000c1e1900 */
[----:B------:R-:W-:Y:S02]  /*02f0*/  IADD3 R19, PT, PT, R13, -0x4, RZ ;  /* 0xfffffffc0d137810 */ /* 0x000fe40007ffe0ff */
[----:B------:R-:W-:-:S03]  /*0300*/  IADD3 R12, PT, PT, R11, -0x3, RZ ;  /* 0xfffffffd0b0c7810 */ /* 0x000fc60007ffe0ff */
[----:B------:R-:W-:-:S04]  /*0310*/  IMAD.WIDE.U32 R18, R19, 0x4, R8 ;  /* 0x0000000413127825 */ /* 0x000fc800078e0008 */
[----:B-1----:R-:W-:Y:S01]  /*0320*/  IMAD.WIDE.U32 R20, R12, 0x4, R6 ;  /* 0x000000040c147825 */ /* 0x002fe200078e0006 */
        /* <DEDUP_REMOVED lines=11> */
[--C-:B-1----:R-:W-:Y:S01]  /*03e0*/  IMAD.WIDE.U32 R18, R12, 0x4, R6.reuse ;  /* 0x000000040c127825 */ /* 0x102fe200078e0006 */
[----:B--2---:R1:W-:Y:S04]  /*03f0*/  STG.E desc[UR4][R16.64], R29 ;  /* 0x0000001d10007986 */ /* 0x0043e8000c101904 */
[----:B------:R-:W2:Y:S01]  /*0400*/  LDG.E R12, desc[UR4][R18.64] ;  /* 0x00000004120c7981 */ /* 0x000ea2000c1e1900 */
[----:B------:R-:W-:Y:S01]  /*0410*/  IADD3 R21, PT, PT, R13, -0x1, RZ ;  /* 0xffffffff0d157810 */ /* 0x000fe20007ffe0ff */
[----:B------:R-:W-:-:S04]  /*0420*/  IMAD.WIDE.U32 R24, R11, 0x4, R6 ;  /* 0x000000040b187825 */ /* 0x000fc800078e0006 */
[----:B------:R-:W-:Y:S01]  /*0430*/  IMAD.WIDE.U32 R20, R21, 0x4, R8 ;  /* 0x0000000415147825 */ /* 0x000fe200078e0008 */
[----:B0-----:R-:W-:-:S04]  /*0440*/  IADD3 R23, PT, PT, R11, 0x1, RZ ;  /* 0x000000010b177810 */ /* 0x001fc80007ffe0ff */
[----:B--2---:R0:W-:Y:S04]  /*0450*/  STG.E desc[UR4][R20.64], R12 ;  /* 0x0000000c14007986 */ /* 0x0041e8000c101904 */
[----:B------:R-:W2:Y:S01]  /*0460*/  LDG.E R25, desc[UR4][R24.64] ;  /* 0x0000000418197981 */ /* 0x000ea2000c1e1900 */
[----:B------:R-:W-:-:S04]  /*0470*/  IMAD.WIDE.U32 R14, R13, 0x4, R8 ;  /* 0x000000040d0e7825 */ /* 0x000fc800078e0008 */
[----:B------:R-:W-:Y:S01]  /*0480*/  IMAD.WIDE.U32 R22, R23, 0x4, R6 ;  /* 0x0000000417167825 */ /* 0x000fe200078e0006 */
[----:B-1----:R-:W-:Y:S02]  /*0490*/  IADD3 R17, PT, PT, R13, 0x1, RZ ;  /* 0x000000010d117810 */ /* 0x002fe40007ffe0ff */
[----:B------:R-:W-:Y:S01]  /*04a0*/  IADD3 R19, PT, PT, R11, 0x2, RZ ;  /* 0x000000020b137810 */ /* 0x000fe20007ffe0ff */
[----:B--2---:R1:W-:Y:S04]  /*04b0*/  STG.E desc[UR4][R14.64], R25 ;  /* 0x000000190e007986 */ /* 0x0043e8000c101904 */
[----:B------:R-:W2:Y:S01]  /*04c0*/  LDG.E R27, desc[UR4][R22.64] ;  /* 0x00000004161b7981 */ /* 0x000ea2000c1e1900 */
[----:B------:R-:W-:-:S04]  /*04d0*/  IMAD.WIDE.U32 R16, R17, 0x4, R8 ;  /* 0x0000000411107825 */ /* 0x000fc800078e0008 */
[--C-:B------:R-:W-:Y:S01]  /*04e0*/  IMAD.WIDE.U32 R18, R19, 0x4, R6.reuse ;  /* 0x0000000413127825 */ /* 0x100fe200078e0006 */
[----:B0-----:R-:W-:Y:S01]  /*04f0*/  IADD3 R12, PT, PT, R11, 0x3, RZ ;  /* 0x000000030b0c7810 */ /* 0x001fe20007ffe0ff */
[----:B--2---:R0:W-:Y:S04]  /*0500*/  STG.E desc[UR4][R16.64], R27 ;  /* 0x0000001b10007986 */ /* 0x0041e8000c101904 */
[----:B------:R-:W2:Y:S01]  /*0510*/  LDG.E R29, desc[UR4][R18.64] ;  /* 0x00000004121d7981 */ /* 0x000ea2000c1e1900 */
[----:B------:R-:W-:Y:S02]  /*0520*/  VIADD R21, R13, 0x2 ;  /* 0x000000020d157836 */ /* 0x000fe40000000000 */
[----:B-1----:R-:W-:-:S04]  /*0530*/  IMAD.WIDE.U32 R14, R12, 0x4, R6 ;  /* 0x000000040c0e7825 */ /* 0x002fc800078e0006 */
[----:B------:R-:W-:Y:S01]  /*0540*/  IMAD.WIDE.U32 R20, R21, 0x4, R8 ;  /* 0x0000000415147825 */ /* 0x000fe200078e0008 */
[----:B------:R-:W-:-:S04]  /*0550*/  IADD3 R23, PT, PT, R13, 0x3, RZ ;  /* 0x000000030d177810 */ /* 0x000fc80007ffe0ff */
[----:B--2---:R1:W-:Y:S04]  /*0560*/  STG.E desc[UR4][R20.64], R29 ;  /* 0x0000001d14007986 */ /* 0x0043e8000c101904 */
[----:B------:R-:W2:Y:S01]  /*0570*/  LDG.E R25, desc[UR4][R14.64] ;  /* 0x000000040e197981 */ /* 0x000ea2000c1e1900 */
[----:B------:R-:W-:Y:S01]  /*0580*/  IADD3 R12, PT, PT, R11, 0x4, RZ ;  /* 0x000000040b0c7810 */ /* 0x000fe20007ffe0ff */
[----:B------:R-:W-:-:S04]  /*0590*/  IMAD.WIDE.U32 R22, R23, 0x4, R8 ;  /* 0x0000000417167825 */ /* 0x000fc800078e0008 */
[----:B0-----:R-:W-:Y:S01]  /*05a0*/  IMAD.WIDE.U32 R16, R12, 0x4, R6 ;  /* 0x000000040c107825 */ /* 0x001fe200078e0006 */
[----:B------:R-:W-:Y:S01]  /*05b0*/  IADD3 R19, PT, PT, R13, 0x4, RZ ;  /* 0x000000040d137810 */ /* 0x000fe20007ffe0ff */
[----:B--2---:R0:W-:Y:S04]  /*05c0*/  STG.E desc[UR4][R22.64], R25 ;  /* 0x0000001916007986 */ /* 0x0041e8000c101904 */
[----:B------:R-:W2:Y:S01]  /*05d0*/  LDG.E R27, desc[UR4][R16.64] ;  /* 0x00000004101b7981 */ /* 0x000ea2000c1e1900 */
[----:B------:R-:W-:Y:S01]  /*05e0*/  IADD3 R12, PT, PT, R11, 0x5, RZ ;  /* 0x000000050b0c7810 */ /* 0x000fe20007ffe0ff */
[----:B------:R-:W-:-:S04]  /*05f0*/  IMAD.WIDE.U32 R18, R19, 0x4, R8 ;  /* 0x0000000413127825 */ /* 0x000fc800078e0008 */
[----:B-1----:R-:W-:Y:S01]  /*0600*/  IMAD.WIDE.U32 R20, R12, 0x4, R6 ;  /* 0x000000040c147825 */ /* 0x002fe200078e0006 */
[----:B------:R-:W-:Y:S01]  /*0610*/  IADD3 R15, PT, PT, R13, 0x5, RZ ;  /* 0x000000050d0f7810 */ /* 0x000fe20007ffe0ff */
[----:B--2---:R1:W-:Y:S04]  /*0620*/  STG.E desc[UR4][R18.64], R27 ;  /* 0x0000001b12007986 */ /* 0x0043e8000c101904 */
[----:B------:R-:W2:Y:S01]  /*0630*/  LDG.E R29, desc[UR4][R20.64] ;  /* 0x00000004141d7981 */ /* 0x000ea2000c1e1900 */
[----:B------:R-:W-:Y:S01]  /*0640*/  IADD3 R12, PT, PT, R11, 0x6, RZ ;  /* 0x000000060b0c7810 */ /* 0x000fe20007ffe0ff */
[----:B------:R-:W-:-:S04]  /*0650*/  IMAD.WIDE.U32 R14, R15, 0x4, R8 ;  /* 0x000000040f0e7825 */ /* 0x000fc800078e0008 */
[----:B0-----:R-:W-:Y:S01]  /*0660*/  IMAD.WIDE.U32 R22, R12, 0x4, R6 ;  /* 0x000000040c167825 */ /* 0x001fe200078e0006 */
[----:B------:R-:W-:Y:S02]  /*0670*/  IADD3 R17, PT, PT, R13, 0x6, RZ ;  /* 0x000000060d117810 */ /* 0x000fe40007ffe0ff */
[----:B------:R-:W-:Y:S01]  /*0680*/  IADD3 R25, PT, PT, R11, 0x7, RZ ;  /* 0x000000070b197810 */ /* 0x000fe20007ffe0ff */
[----:B--2---:R0:W-:Y:S04]  /*0690*/  STG.E desc[UR4][R14.64], R29 ;  /* 0x0000001d0e007986 */ /* 0x0041e8000c101904 */
[----:B------:R-:W2:Y:S01]  /*06a0*/  LDG.E R12, desc[UR4][R22.64] ;  /* 0x00000004160c7981 */ /* 0x000ea2000c1e1900 */
[----:B------:R-:W-:-:S04]  /*06b0*/  IMAD.WIDE.U32 R16, R17, 0x4, R8 ;  /* 0x0000000411107825 */ /* 0x000fc800078e0008 */
[----:B-1----:R-:W-:Y:S01]  /*06c0*/  IMAD.WIDE.U32 R18, R25, 0x4, R6 ;  /* 0x0000000419127825 */ /* 0x002fe200078e0006 */
[----:B------:R-:W-:Y:S02]  /*06d0*/  IADD3 R21, PT, PT, R13, 0x7, RZ ;  /* 0x000000070d157810 */ /* 0x000fe40007ffe0ff */
[----:B------:R-:W-:Y:S01]  /*06e0*/  IADD3 R25, PT, PT, R11, 0x8, RZ ;  /* 0x000000080b197810 */ /* 0x000fe20007ffe0ff */
[----:B--2---:R2:W-:Y:S04]  /*06f0*/  STG.E desc[UR4][R16.64], R12 ;  /* 0x0000000c10007986 */ /* 0x0045e8000c101904 */
[----:B------:R-:W3:Y:S01]  /*0700*/  LDG.E R19, desc[UR4][R18.64] ;  /* 0x0000000412137981 */ /* 0x000ee2000c1e1900 */
[----:B------:R-:W-:-:S04]  /*0710*/  IMAD.WIDE.U32 R20, R21, 0x4, R8 ;  /* 0x0000000415147825 */ /* 0x000fc800078e0008 */
[----:B0-----:R-:W-:Y:S01]  /*0720*/  IMAD.WIDE.U32 R14, R25, 0x4, R6 ;  /* 0x00000004190e7825 */ /* 0x001fe200078e0006 */
[----:B------:R-:W-:Y:S02]  /*0730*/  IADD3 R10, PT, PT, R10, 0x10, RZ ;  /* 0x000000100a0a7810 */ /* 0x000fe40007ffe0ff */
[----:B------:R-:W-:Y:S02]  /*0740*/  IADD3 R23, PT, PT, R13, 0x8, RZ ;  /* 0x000000080d177810 */ /* 0x000fe40007ffe0ff */
[----:B------:R-:W-:Y:S01]  /*0750*/  ISETP.NE.AND P1, PT, R10, RZ, PT ;  /* 0x000000ff0a00720c */ /* 0x000fe20003f25270 */
[----:B---3--:R2:W-:Y:S04]  /*0760*/  STG.E desc[UR4][R20.64], R19 ;  /* 0x0000001314007986 */ /* 0x0085e8000c101904 */
[----:B------:R-:W3:Y:S01]  /*0770*/  LDG.E R15, desc[UR4][R14.64] ;  /* 0x000000040e0f7981 */ /* 0x000ee2000c1e1900 */
[----:B------:R-:W-:Y:S01]  /*0780*/  IMAD.WIDE.U32 R22, R23, 0x4, R8 ;  /* 0x0000000417167825 */ /* 0x000fe200078e0008 */
[----:B------:R-:W-:-:S03]  /*0790*/  IADD3 R11, PT, PT, R11, 0x10, RZ ;  /* 0x000000100b0b7810 */ /* 0x000fc60007ffe0ff */
[----:B------:R-:W-:Y:S01]  /*07a0*/  VIADD R13, R13, 0x10 ;  /* 0x000000100d0d7836 */ /* 0x000fe20000000000 */
[----:B---3--:R2:W-:Y:S02]  /*07b0*/  STG.E desc[UR4][R22.64], R15 ;  /* 0x0000000f16007986 */ /* 0x0085e4000c101904 */
[----:B------:R-:W-:Y:S05]  /*07c0*/  @P1 BRA `(.L_x_118) ;  /* 0xfffffff800741947 */ /* 0x000fea000383ffff */
.L_x_117:
[----:B------:R-:W-:Y:S05]  /*07d0*/  @!P0 EXIT ;  /* 0x000000000000894d */ /* 0x000fea0003800000 */
[----:B------:R-:W-:Y:S02]  /*07e0*/  ISETP.GE.U32.AND P0, PT, R5, 0x8, PT ;  /* 0x000000080500780c */ /* 0x000fe40003f06070 */
[----:B------:R-:W-:-:S04]  /*07f0*/  LOP3.LUT R10, R3, 0x7, RZ, 0xc0, !PT ;  /* 0x00000007030a7812 */ /* 0x000fc800078ec0ff */
[----:B------:R-:W-:-:S07]  /*0800*/  ISETP.NE.AND P1, PT, R10, RZ, PT ;  /* 0x000000ff0a00720c */ /* 0x000fce0003f25270 */
[----:B------:R-:W-:Y:S06]  /*0810*/  @!P0 BRA `(.L_x_119) ;  /* 0x0000000000cc8947 */ /* 0x000fec0003800000 */
[----:B0-----:R-:W2:Y:S01]  /*0820*/  LDC.64 R6, c[0x0][0x380] ;  /* 0x0000e000ff067b82 */ /* 0x001ea20000000a00 */
[----:B-----5:R-:W-:-:S07]  /*0830*/  IMAD R5, R2, R3, R4 ;  /* 0x0000000302057224 */ /* 0x020fce00078e0204 */
[----:B------:R-:W0:Y:S01]  /*0840*/  LDC.64 R8, c[0x0][0x390] ;  /* 0x0000e400ff087b82 */ /* 0x000e220000000a00 */
[----:B--2---:R-:W-:-:S05]  /*0850*/  IMAD.WIDE.U32 R12, R5, 0x4, R6 ;  /* 0x00000004050c7825 */ /* 0x004fca00078e0006 */
[----:B------:R-:W2:Y:S01]  /*0860*/  LDG.E R23, desc[UR4][R12.64] ;  /* 0x000000040c177981 */ /* 0x000ea2000c1e1900 */
[----:B------:R-:W-:Y:S01]  /*0870*/  IMAD R11, R0, R3, R4 ;  /* 0x00000003000b7224 */ /* 0x000fe200078e0204 */
[----:B------:R-:W-:-:S03]  /*0880*/  IADD3 R17, PT, PT, R5, 0x1, RZ ;  /* 0x0000000105117810 */ /* 0x000fc60007ffe0ff */
[----:B0-----:R-:W-:-:S04]  /*0890*/  IMAD.WIDE.U32 R14, R11, 0x4, R8 ;  /* 0x000000040b0e7825 */ /* 0x001fc800078e0008 */
[----:B------:R-:W-:Y:S01]  /*08a0*/  IMAD.WIDE.U32 R16, R17, 0x4, R6 ;  /* 0x0000000411107825 */ /* 0x000fe200078e0006 */
[----:B--2---:R0:W-:Y:S04]  /*08b0*/  STG.E desc[UR4][R14.64], R23 ;  /* 0x000000170e007986 */ /* 0x0041e8000c101904 */
[----:B------:R-:W2:Y:S01]  /*08c0*/  LDG.E R25, desc[UR4][R16.64] ;  /* 0x0000000410197981 */ /* 0x000ea2000c1e1900 */
[----:B------:R-:W-:Y:S02]  /*08d0*/  IADD3 R19, PT, PT, R11, 0x1, RZ ;  /* 0x000000010b137810 */ /* 0x000fe40007ffe0ff */
[----:B------:R-:W-:-:S03]  /*08e0*/  IADD3 R21, PT, PT, R5, 0x2, RZ ;  /* 0x0000000205157810 */ /* 0x000fc60007ffe0ff */
[----:B------:R-:W-:-:S04]  /*08f0*/  IMAD.WIDE.U32 R18, R19, 0x4, R8 ;  /* 0x0000000413127825 */ /* 0x000fc800078e0008 */
[----:B------:R-:W-:Y:S01]  /*0900*/  IMAD.WIDE.U32 R12, R21, 0x4, R6 ;  /* 0x00000004150c7825 */ /* 0x000fe200078e0006 */
[----:B--2---:R1:W-:Y:S04]  /*0910*/  STG.E desc[UR4][R18.64], R25 ;  /* 0x0000001912007986 */ /* 0x0043e8000c101904 */
[----:B------:R-:W2:Y:S01]  /*0920*/  LDG.E R27, desc[UR4][R12.64] ;  /* 0x000000040c1b7981 */ /* 0x000ea2000c1e1900 */
[----:B------:R-:W-:Y:S02]  /*0930*/  IADD3 R21, PT, PT, R11, 0x2, RZ ;  /* 0x000000020b157810 */ /* 0x000fe40007ffe0ff */
[----:B------:R-:W-:-:S03]  /*0940*/  IADD3 R29, PT, PT, R5, 0x3, RZ ;  /* 0x00000003051d7810 */ /* 0x000fc60007ffe0ff */
[----:B------:R-:W-:-:S04]  /*0950*/  IMAD.WIDE.U32 R20, R21, 0x4, R8 ;  /* 0x0000000415147825 */ /* 0x000fc800078e0008 */
[----:B0-----:R-:W-:Y:S01]  /*0960*/  IMAD.WIDE.U32 R14, R29, 0x4, R6 ;  /* 0x000000041d0e7825 */ /* 0x001fe200078e0006 */
[----:B--2---:R0:W-:Y:S04]  /*0970*/  STG.E desc[UR4][R20.64], R27 ;  /* 0x0000001b14007986 */ /* 0x0041e8000c101904 */
[----:B------:R-:W2:Y:S01]  /*0980*/  LDG.E R23, desc[UR4][R14.64] ;  /* 0x000000040e177981 */ /* 0x000ea2000c1e1900 */
[----:B------:R-:W-:Y:S02]  /*0990*/  IADD3 R17, PT, PT, R11, 0x3, RZ ;  /* 0x000000030b117810 */ /* 0x000fe40007ffe0ff */
[----:B------:R-:W-:-:S03]  /*09a0*/  IADD3 R29, PT, PT, R5, 0x4, RZ ;  /* 0x00000004051d7810 */ /* 0x000fc60007ffe0ff */
[----:B------:R-:W-:-:S04]  /*09b0*/  IMAD.WIDE.U32 R16, R17, 0x4, R8 ;  /* 0x0000000411107825 */ /* 0x000fc800078e0008 */
[----:B-1----:R-:W-:Y:S01]  /*09c0*/  IMAD.WIDE.U32 R18, R29, 0x4, R6 ;  /* 0x000000041d127825 */ /* 0x002fe200078e0006 */
[----:B--2---:R1:W-:Y:S04]  /*09d0*/  STG.E desc[UR4][R16.64], R23 ;  /* 0x0000001710007986 */ /* 0x0043e8000c101904 */
[----:B------:R-:W2:Y:S01]  /*09e0*/  LDG.E R25, desc[UR4][R18.64] ;  /* 0x0000000412197981 */ /* 0x000ea2000c1e1900 */
[----:B------:R-:W-:Y:S02]  /*09f0*/  IADD3 R13, PT, PT, R11, 0x4, RZ ;  /* 0x000000040b0d7810 */ /* 0x000fe40007ffe0ff */
[----:B------:R-:W-:-:S03]  /*0a00*/  IADD3 R29, PT, PT, R5, 0x5, RZ ;  /* 0x00000005051d7810 */ /* 0x000fc60007ffe0ff */
[----:B------:R-:W-:-:S04]  /*0a10*/  IMAD.WIDE.U32 R12, R13, 0x4, R8 ;  /* 0x000000040d0c7825 */ /* 0x000fc800078e0008 */
[----:B0-----:R-:W-:Y:S01]  /*0a20*/  IMAD.WIDE.U32 R20, R29, 0x4, R6 ;  /* 0x000000041d147825 */ /* 0x001fe200078e0006 */
[----:B--2---:R3:W-:Y:S05]  /*0a30*/  STG.E desc[UR4][R12.64], R25 ;  /* 0x000000190c007986 */ /* 0x0047ea000c101904 */
[----:B------:R-:W2:Y:S01]  /*0a40*/  LDG.E R21, desc[UR4][R20.64] ;  /* 0x0000000414157981 */ /* 0x000ea2000c1e1900 */
[----:B------:R-:W-:Y:S02]  /*0a50*/  IADD3 R15, PT, PT, R11, 0x5, RZ ;  /* 0x000000050b0f7810 */ /* 0x000fe40007ffe0ff */
[----:B------:R-:W-:-:S03]  /*0a60*/  IADD3 R27, PT, PT, R5, 0x6, RZ ;  /* 0x00000006051b7810 */ /* 0x000fc60007ffe0ff */
[----:B------:R-:W-:-:S04]  /*0a70*/  IMAD.WIDE.U32 R14, R15, 0x4, R8 ;  /* 0x000000040f0e7825 */ /* 0x000fc800078e0008 */
[----:B-1----:R-:W-:Y:S01]  /*0a80*/  IMAD.WIDE.U32 R16, R27, 0x4, R6 ;  /* 0x000000041b107825 */ /* 0x002fe200078e0006 */
[----:B--2---:R3:W-:Y:S05]  /*0a90*/  STG.E desc[UR4][R14.64], R21 ;  /* 0x000000150e007986 */ /* 0x0047ea000c101904 */
[----:B------:R-:W2:Y:S01]  /*0aa0*/  LDG.E R17, desc[UR4][R16.64] ;  /* 0x0000000410117981 */ /* 0x000ea2000c1e1900 */
[----:B------:R-:W-:Y:S01]  /*0ab0*/  IADD3 R19, PT, PT, R11, 0x6, RZ ;  /* 0x000000060b137810 */ /* 0x000fe20007ffe0ff */
[----:B------:R-:W-:-:S04]  /*0ac0*/  VIADD R5, R5, 0x7 ;  /* 0x0000000705057836 */ /* 0x000fc80000000000 */
[----:B------:R-:W-:-:S04]  /*0ad0*/  IMAD.WIDE.U32 R18, R19, 0x4, R8 ;  /* 0x0000000413127825 */ /* 0x000fc800078e0008 */
[----:B------:R-:W-:Y:S01]  /*0ae0*/  IMAD.WIDE.U32 R6, R5, 0x4, R6 ;  /* 0x0000000405067825 */ /* 0x000fe200078e0006 */
[----:B--2---:R3:W-:Y:S05]  /*0af0*/  STG.E desc[UR4][R18.64], R17 ;  /* 0x0000001112007986 */ /* 0x0047ea000c101904 */
[----:B------:R-:W2:Y:S01]  /*0b00*/  LDG.E R7, desc[UR4][R6.64] ;  /* 0x0000000406077981 */ /* 0x000ea2000c1e1900 */
[----:B------:R-:W-:Y:S02]  /*0b10*/  IADD3 R11, PT, PT, R11, 0x7, RZ ;  /* 0x000000070b0b7810 */ /* 0x000fe40007ffe0ff */
[----:B------:R-:W-:-:S03]  /*0b20*/  IADD3 R4, PT, PT, R4, 0x8, RZ ;  /* 0x0000000804047810 */ /* 0x000fc60007ffe0ff */
[----:B------:R-:W-:-:S05]  /*0b30*/  IMAD.WIDE.U32 R8, R11, 0x4, R8 ;  /* 0x000000040b087825 */ /* 0x000fca00078e0008 */
[----:B--2---:R3:W-:Y:S02]  /*0b40*/  STG.E desc[UR4][R8.64], R7 ;  /* 0x0000000708007986 */ /* 0x0047e4000c101904 */
.L_x_119:
[----:B------:R-:W-:Y:S05]  /*0b50*/  @!P1 EXIT ;  /* 0x000000000000994d */ /* 0x000fea0003800000 */
[----:B------:R-:W-:Y:S02]  /*0b60*/  ISETP.GE.U32.AND P0, PT, R10, 0x4, PT ;  /* 0x000000040a00780c */ /* 0x000fe40003f06070 */
[----:B------:R-:W-:-:S04]  /*0b70*/  LOP3.LUT R5, R3, 0x3, RZ, 0xc0, !PT ;  /* 0x0000000303057812 */ /* 0x000fc800078ec0ff */
[----:B------:R-:W-:-:S07]  /*0b80*/  ISETP.NE.AND P1, PT, R5, RZ, PT ;  /* 0x000000ff0500720c */ /* 0x000fce0003f25270 */
[----:B------:R-:W-:Y:S06]  /*0b90*/  @!P0 BRA `(.L_x_120) ;  /* 0x00000000006c8947 */ /* 0x000fec0003800000 */
[----:B0--3--:R-:W0:Y:S01]  /*0ba0*/  LDC.64 R6, c[0x0][0x380] ;  /* 0x0000e000ff067b82 */ /* 0x009e220000000a00 */
[----:B--2--5:R-:W-:-:S07]  /*0bb0*/  IMAD R21, R2, R3, R4 ;  /* 0x0000000302157224 */ /* 0x024fce00078e0204 */
[----:B------:R-:W1:Y:S01]  /*0bc0*/  LDC.64 R8, c[0x0][0x390] ;  /* 0x0000e400ff087b82 */ /* 0x000e620000000a00 */
[----:B0-----:R-:W-:-:S05]  /*0bd0*/  IMAD.WIDE.U32 R12, R21, 0x4, R6 ;  /* 0x00000004150c7825 */ /* 0x001fca00078e0006 */
[----:B------:R-:W2:Y:S01]  /*0be0*/  LDG.E R23, desc[UR4][R12.64] ;  /* 0x000000040c177981 */ /* 0x000ea2000c1e1900 */
[----:B------:R-:W-:Y:S01]  /*0bf0*/  IADD3 R17, PT, PT, R21, 0x1, RZ ;  /* 0x0000000115117810 */ /* 0x000fe20007ffe0ff */
[----:B------:R-:W-:-:S04]  /*0c00*/  IMAD R11, R0, R3, R4 ;  /* 0x00000003000b7224 */ /* 0x000fc800078e0204 */
[----:B-1----:R-:W-:-:S04]  /*0c10*/  IMAD.WIDE.U32 R14, R11, 0x4, R8 ;  /* 0x000000040b0e7825 */ /* 0x002fc800078e0008 */
[----:B------:R-:W-:Y:S01]  /*0c20*/  IMAD.WIDE.U32 R16, R17, 0x4, R6 ;  /* 0x0000000411107825 */ /* 0x000fe200078e0006 */
[----:B--2---:R1:W-:Y:S05]  /*0c30*/  STG.E desc[UR4][R14.64], R23 ;  /* 0x000000170e007986 */ /* 0x0043ea000c101904 */
[----:B------:R-:W2:Y:S01]  /*0c40*/  LDG.E R17, desc[UR4][R16.64] ;  /* 0x0000000410117981 */ /* 0x000ea2000c1e1900 */
[----:B------:R-:W-:Y:S02]  /*0c50*/  IADD3 R19, PT, PT, R11, 0x1, RZ ;  /* 0x000000010b137810 */ /* 0x000fe40007ffe0ff */
[----:B------:R-:W-:-:S03]  /*0c60*/  IADD3 R25, PT, PT, R21, 0x2, RZ ;  /* 0x0000000215197810 */ /* 0x000fc60007ffe0ff */
[----:B------:R-:W-:-:S04]  /*0c70*/  IMAD.WIDE.U32 R18, R19, 0x4, R8 ;  /* 0x0000000413127825 */ /* 0x000fc800078e0008 */
        /* <DEDUP_REMOVED lines=13> */
.L_x_120:
[----:B------:R-:W-:Y:S05]  /*0d50*/  @!P1 EXIT ;  /* 0x000000000000994d */ /* 0x000fea0003800000 */
[----:B01-3--:R-:W0:Y:S01]  /*0d60*/  LDC.64 R6, c[0x0][0x380] ;  /* 0x0000e000ff067b82 */ /* 0x00be220000000a00 */
[-CC-:B------:R-:W-:Y:S01]  /*0d70*/  IMAD R11, R0, R3.reuse, R4.reuse ;  /* 0x00000003000b7224 */ /* 0x180fe200078e0204 */
[----:B------:R-:W-:Y:S01]  /*0d80*/  IADD3 R0, PT, PT, -R5, RZ, RZ ;  /* 0x000000ff05007210 */ /* 0x000fe20007ffe1ff */
[----:B-----5:R-:W-:-:S05]  /*0d90*/  IMAD R13, R2, R3, R4 ;  /* 0x00000003020d7224 */ /* 0x020fca00078e0204 */
[----:B------:R-:W1:Y:S02]  /*0da0*/  LDC.64 R8, c[0x0][0x390] ;  /* 0x0000e400ff087b82 */ /* 0x000e640000000a00 */
.L_x_121:
[----:B0--3--:R-:W-:-:S06]  /*0db0*/  IMAD.WIDE.U32 R2, R13, 0x4, R6 ;  /* 0x000000040d027825 */ /* 0x009fcc00078e0006 */
[----:B------:R-:W3:Y:S01]  /*0dc0*/  LDG.E R3, desc[UR4][R2.64] ;  /* 0x0000000402037981 */ /* 0x000ee2000c1e1900 */
[----:B------:R-:W-:Y:S01]  /*0dd0*/  IADD3 R0, PT, PT, R0, 0x1, RZ ;  /* 0x0000000100007810 */ /* 0x000fe20007ffe0ff */
[C---:B-1----:R-:W-:Y:S01]  /*0de0*/  IMAD.WIDE.U32 R4, R11.reuse, 0x4, R8 ;  /* 0x000000040b047825 */ /* 0x042fe200078e0008 */
[----:B------:R-:W-:Y:S02]  /*0df0*/  IADD3 R11, PT, PT, R11, 0x1, RZ ;  /* 0x000000010b0b7810 */ /* 0x000fe40007ffe0ff */
[----:B------:R-:W-:Y:S02]  /*0e00*/  ISETP.NE.AND P0, PT, R0, RZ, PT ;  /* 0x000000ff0000720c */ /* 0x000fe40003f05270 */
[----:B------:R-:W-:Y:S01]  /*0e10*/  IADD3 R13, PT, PT, R13, 0x1, RZ ;  /* 0x000000010d0d7810 */ /* 0x000fe20007ffe0ff */
[----:B---3--:R3:W-:Y:S10]  /*0e20*/  STG.E desc[UR4][R4.64], R3 ;  /* 0x0000000304007986 */ /* 0x0087f4000c101904 */
[----:B------:R-:W-:Y:S05]  /*0e30*/  @P0 BRA `(.L_x_121) ;  /* 0xfffffffc00dc0947 */ /* 0x000fea000383ffff */
[----:B------:R-:W-:Y:S05]  /*0e40*/  EXIT ;  /* 0x000000000000794d */ /* 0x000fea0003800000 */
.L_x_122:
        /* <DEDUP_REMOVED lines=11> */
.L_x_134:


//--------------------- .nv.global.init           --------------------------
	.section	.nv.global.init,"aw",@progbits
	.align	4
.nv.global.init:
	.type		__cudart_i2opi_f,@object
	.size		__cudart_i2opi_f,(.L_0 - __cudart_i2opi_f)
__cudart_i2opi_f:
        /*0000*/ 	.byte	0x41, 0x90, 0x43, 0x3c, 0x99, 0x95, 0x62, 0xdb, 0xc0, 0xdd, 0x34, 0xf5, 0xd1, 0x57, 0x27, 0xfc
        /*0010*/ 	.byte	0x29, 0x15, 0x44, 0x4e, 0x6e, 0x83, 0xf9, 0xa2
.L_0:


//--------------------- .nv.shared.matmul_transb_kernel_v2 --------------------------
	.section	.nv.shared.matmul_transb_kernel_v2,"aw",@nobits
	.sectionflags	@""
	.align	4
.nv.shared.matmul_transb_kernel_v2:
	.zero		9216


//--------------------- .nv.shared.reserved.0     --------------------------
	.section	.nv.shared.reserved.0,"aw",@nobits
	.weak		__nv_reservedSMEM_offset_0_alias
	.size		__nv_reservedSMEM_offset_0_alias, 0, 64
	.other		__nv_reservedSMEM_offset_0_alias,@"STO_CUDA_RESERVED_SHARED STV_DEFAULT"
__nv_reservedSMEM_offset_0_alias:
	.zero		0
	.zero		64


//--------------------- .nv.constant0.matmul_transb_kernel_v2 --------------------------
	.section	.nv.constant0.matmul_transb_kernel_v2,"a",@progbits
	.sectionflags	@""
	.align	4
.nv.constant0.matmul_transb_kernel_v2:
	.zero		940


//--------------------- .nv.constant0.matmul_transb_kernel --------------------------
	.section	.nv.constant0.matmul_transb_kernel,"a",@progbits
	.sectionflags	@""
	.align	4
.nv.constant0.matmul_transb_kernel:
	.zero		940


//--------------------- .nv.constant0.swiglu_kernel --------------------------
	.section	.nv.constant0.swiglu_kernel,"a",@progbits
	.sectionflags	@""
	.align	4
.nv.constant0.swiglu_kernel:
	.zero		916


//--------------------- .nv.constant0.rms_norm_kernel --------------------------
	.section	.nv.constant0.rms_norm_kernel,"a",@progbits
	.sectionflags	@""
	.align	4
.nv.constant0.rms_norm_kernel:
	.zero		932


//--------------------- .nv.constant0.masked_softmax_kernel --------------------------
	.section	.nv.constant0.masked_softmax_kernel,"a",@progbits
	.sectionflags	@""
	.align	4
.nv.constant0.masked_softmax_kernel:
	.zero		916


//--------------------- .nv.constant0.rope_kernel --------------------------
	.section	.nv.constant0.rope_kernel,"a",@progbits
	.sectionflags	@""
	.align	4
.nv.constant0.rope_kernel:
	.zero		924


//--------------------- .nv.constant0.gather_kernel --------------------------
	.section	.nv.constant0.gather_kernel,"a",@progbits
	.sectionflags	@""
	.align	4
.nv.constant0.gather_kernel:
	.zero		928


//--------------------- SYMBOLS --------------------------

	.type		.nv.reservedSmem.offset0,@object
	.size		.nv.reservedSmem.offset0,0x4
	.type		.nv.reservedSmem.cap,@object
	.size		.nv.reservedSmem.cap,0x4
